// auto-generated by cutlass_sweep.gemm — config: {"arch": "sm_90", "cluster_m": 1, "cluster_n": 2, "dtype": "bf16", "stages": 4, "tile_k": 32, "tile_m": 256, "tile_n": 256}
#include "cutlass/cutlass.h"
#include "cutlass/gemm/collective/collective_builder.hpp"
#include "cutlass/gemm/device/gemm_universal_adapter.h"
#include "cutlass/gemm/kernel/gemm_universal.hpp"
#include "cutlass/epilogue/collective/collective_builder.hpp"

using ElemA = cutlass::bfloat16_t;
using ElemB = cutlass::bfloat16_t;
using ElemCD = cutlass::bfloat16_t;
using Acc  = float;
using TileShape    = cute::Shape<cute::_256, cute::_256, cute::_32>;
using ClusterShape = cute::Shape<cute::_1, cute::_2, cute::_1>;

using CollectiveEpilogue = typename cutlass::epilogue::collective::CollectiveBuilder<
    cutlass::arch::Sm90, cutlass::arch::OpClassTensorOp,
    TileShape, ClusterShape,
    cutlass::epilogue::collective::EpilogueTileAuto,
    Acc, Acc,
    ElemCD, cutlass::layout::RowMajor, 128 / cutlass::sizeof_bits<ElemCD>::value,
    ElemCD, cutlass::layout::RowMajor, 128 / cutlass::sizeof_bits<ElemCD>::value,
    cutlass::epilogue::collective::EpilogueScheduleAuto
  >::CollectiveOp;

using CollectiveMainloop = typename cutlass::gemm::collective::CollectiveBuilder<
    cutlass::arch::Sm90, cutlass::arch::OpClassTensorOp,
    ElemA, cutlass::layout::RowMajor, 128 / cutlass::sizeof_bits<ElemA>::value,
    ElemB, cutlass::layout::ColumnMajor, 128 / cutlass::sizeof_bits<ElemB>::value,
    Acc,
    TileShape, ClusterShape,
    cutlass::gemm::collective::StageCount<4>,
    cutlass::gemm::collective::KernelScheduleAuto
  >::CollectiveOp;

using GemmKernel = cutlass::gemm::kernel::GemmUniversal<
    cute::Shape<int,int,int,int>,
    CollectiveMainloop,
    CollectiveEpilogue
>;
using Gemm = cutlass::gemm::device::GemmUniversalAdapter<GemmKernel>;

// Force the device kernel symbol into the cubin without needing a host main.
auto* _anchor = &cutlass::device_kernel<GemmKernel>;


// ===== COMPILED SASS (sm_90a) =====

	.target	sm_90a

	.elftype	@"ET_EXEC"


//--------------------- .note.nv.tkinfo           --------------------------
	.section	.note.nv.tkinfo,"",@"SHT_NOTE"
	.sectionflags	@"SHF_NOTE_NV_TKINFO"
	.tkinfo
        /*0018*/ 	.word	0x00000002
        /*0030*/ 	.string	""
        /*0030*/ 	.string	"ptxas"
        /*0030*/ 	.string	"Cuda compilation tools, release 13.0, V13.0.88"
        /*0030*/ 	.string	"Build cuda_13.0.r13.0/compiler.36424714_0"
        /*0030*/ 	.string	"-arch sm_90a -m 64 "



//--------------------- .note.nv.cuinfo           --------------------------
	.section	.note.nv.cuinfo,"",@"SHT_NOTE"
	.sectionflags	@"SHF_NOTE_NV_CUINFO"
        /*0018*/ 	.short	0x0002
        /*001a*/ 	.short	0x005a
        /*001c*/ 	.short	0x0082
	.zero		2


//--------------------- .nv.info                  --------------------------
	.section	.nv.info,"",@"SHT_CUDA_INFO"
	.align	4


	//----- nvinfo : EIATTR_REGCOUNT
	.align		4
        /*0000*/ 	.byte	0x04, 0x2f
        /*0002*/ 	.short	(.L_15 - .L_14)
	.align		4
.L_14:
        /*0004*/ 	.word	index@(_ZN7cutlass13device_kernelINS_4gemm6kernel13GemmUniversalIN4cute5tupleIJiiiiEEENS1_10collective13CollectiveMmaINS1_34MainloopSm90TmaGmmaWarpSpecializedILi4ENS5_IJNS4_1CILi1EEENSA_ILi2EEESB_EEENS1_35KernelTmaWarpSpecializedCooperativeEEENS5_IJNSA_ILi256EEESG_NSA_ILi32EEEEEENS_10bfloat16_tENS5_IJlSB_lEEESJ_SK_NS4_8TiledMMAINS4_8MMA_AtomIJNS4_4SM904GMMA28MMA_64x256x16_F32BF16BF16_SSILNSO_5MajorE0ELSQ_0ELNSO_7ScaleInE1ELSR_1EEEEEENS4_6LayoutINS5_IJSC_SB_SB_EEENS5_IJSB_NSA_ILi0EEESW_EEEEENS5_IJNS4_10UnderscoreESZ_SZ_EEEEENS4_23SM90_TMA_LOAD_MULTICASTENS4_14ComposedLayoutINS4_7SwizzleILi2ELi4ELi3EEENS4_18smem_ptr_flag_bitsILi16EEENSU_INS5_IJNSA_ILi8EEESH_EEENS5_IJSH_SB_EEEEEEEvNS4_8identityENS4_13SM90_TMA_LOADES1C_vS1D_EENS_8epilogue10collective6detail29Sm90TmaWarpSpecializedAdapterINS1H_15DefaultEpilogueISJ_SK_SK_NS1G_6thread17LinearCombinationISJ_Li1EffLNS1L_9ScaleType4KindE0ELNS_15FloatRoundStyleE2ESJ_EENS1_15EpilogueDefaultEEEEEvvEEEEvNT_6ParamsE)
        /*0008*/ 	.word	0x000000a8


	//----- nvinfo : EIATTR_FRAME_SIZE
	.align		4
.L_15:
        /*000c*/ 	.byte	0x04, 0x11
        /*000e*/ 	.short	(.L_17 - .L_16)
	.align		4
.L_16:
        /*0010*/ 	.word	index@(_ZN7cutlass13device_kernelINS_4gemm6kernel13GemmUniversalIN4cute5tupleIJiiiiEEENS1_10collective13CollectiveMmaINS1_34MainloopSm90TmaGmmaWarpSpecializedILi4ENS5_IJNS4_1CILi1EEENSA_ILi2EEESB_EEENS1_35KernelTmaWarpSpecializedCooperativeEEENS5_IJNSA_ILi256EEESG_NSA_ILi32EEEEEENS_10bfloat16_tENS5_IJlSB_lEEESJ_SK_NS4_8TiledMMAINS4_8MMA_AtomIJNS4_4SM904GMMA28MMA_64x256x16_F32BF16BF16_SSILNSO_5MajorE0ELSQ_0ELNSO_7ScaleInE1ELSR_1EEEEEENS4_6LayoutINS5_IJSC_SB_SB_EEENS5_IJSB_NSA_ILi0EEESW_EEEEENS5_IJNS4_10UnderscoreESZ_SZ_EEEEENS4_23SM90_TMA_LOAD_MULTICASTENS4_14ComposedLayoutINS4_7SwizzleILi2ELi4ELi3EEENS4_18smem_ptr_flag_bitsILi16EEENSU_INS5_IJNSA_ILi8EEESH_EEENS5_IJSH_SB_EEEEEEEvNS4_8identityENS4_13SM90_TMA_LOADES1C_vS1D_EENS_8epilogue10collective6detail29Sm90TmaWarpSpecializedAdapterINS1H_15DefaultEpilogueISJ_SK_SK_NS1G_6thread17LinearCombinationISJ_Li1EffLNS1L_9ScaleType4KindE0ELNS_15FloatRoundStyleE2ESJ_EENS1_15EpilogueDefaultEEEEEvvEEEEvNT_6ParamsE)
        /*0014*/ 	.word	0x000004c0


	//----- nvinfo : EIATTR_MIN_STACK_SIZE
	.align		4
.L_17:
        /*0018*/ 	.byte	0x04, 0x12
        /*001a*/ 	.short	(.L_19 - .L_18)
	.align		4
.L_18:
        /*001c*/ 	.word	index@(_ZN7cutlass13device_kernelINS_4gemm6kernel13GemmUniversalIN4cute5tupleIJiiiiEEENS1_10collective13CollectiveMmaINS1_34MainloopSm90TmaGmmaWarpSpecializedILi4ENS5_IJNS4_1CILi1EEENSA_ILi2EEESB_EEENS1_35KernelTmaWarpSpecializedCooperativeEEENS5_IJNSA_ILi256EEESG_NSA_ILi32EEEEEENS_10bfloat16_tENS5_IJlSB_lEEESJ_SK_NS4_8TiledMMAINS4_8MMA_AtomIJNS4_4SM904GMMA28MMA_64x256x16_F32BF16BF16_SSILNSO_5MajorE0ELSQ_0ELNSO_7ScaleInE1ELSR_1EEEEEENS4_6LayoutINS5_IJSC_SB_SB_EEENS5_IJSB_NSA_ILi0EEESW_EEEEENS5_IJNS4_10UnderscoreESZ_SZ_EEEEENS4_23SM90_TMA_LOAD_MULTICASTENS4_14ComposedLayoutINS4_7SwizzleILi2ELi4ELi3EEENS4_18smem_ptr_flag_bitsILi16EEENSU_INS5_IJNSA_ILi8EEESH_EEENS5_IJSH_SB_EEEEEEEvNS4_8identityENS4_13SM90_TMA_LOADES1C_vS1D_EENS_8epilogue10collective6detail29Sm90TmaWarpSpecializedAdapterINS1H_15DefaultEpilogueISJ_SK_SK_NS1G_6thread17LinearCombinationISJ_Li1EffLNS1L_9ScaleType4KindE0ELNS_15FloatRoundStyleE2ESJ_EENS1_15EpilogueDefaultEEEEEvvEEEEvNT_6ParamsE)
        /*0020*/ 	.word	0x000004c0
.L_19:


//--------------------- .nv.compat                --------------------------
	.section	.nv.compat,"",@"SHT_CUDA_COMPAT_INFO"
	.align	4
        /*0000*/ 	.byte	0x02, 0x09, 0x01, 0x00, 0x02, 0x02, 0x04, 0x00, 0x02, 0x05, 0x05, 0x00, 0x03, 0x07, 0x01, 0x01
        /*0010*/ 	.byte	0x02, 0x03, 0x01, 0x00, 0x02, 0x06, 0x01, 0x00, 0x04, 0x0b, 0x08, 0x00, 0x00, 0x00, 0x00, 0x00
        /*0020*/ 	.byte	0x00, 0x00, 0x00, 0x00


//--------------------- .nv.info._ZN7cutlass13device_kernelINS_4gemm6kernel13GemmUniversalIN4cute5tupleIJiiiiEEENS1_10collective13CollectiveMmaINS1_34MainloopSm90TmaGmmaWarpSpecializedILi4ENS5_IJNS4_1CILi1EEENSA_ILi2EEESB_EEENS1_35KernelTmaWarpSpecializedCooperativeEEENS5_IJNSA_ILi256EEESG_NSA_ILi32EEEEEENS_10bfloat16_tENS5_IJlSB_lEEESJ_SK_NS4_8TiledMMAINS4_8MMA_AtomIJNS4_4SM904GMMA28MMA_64x256x16_F32BF16BF16_SSILNSO_5MajorE0ELSQ_0ELNSO_7ScaleInE1ELSR_1EEEEEENS4_6LayoutINS5_IJSC_SB_SB_EEENS5_IJSB_NSA_ILi0EEESW_EEEEENS5_IJNS4_10UnderscoreESZ_SZ_EEEEENS4_23SM90_TMA_LOAD_MULTICASTENS4_14ComposedLayoutINS4_7SwizzleILi2ELi4ELi3EEENS4_18smem_ptr_flag_bitsILi16EEENSU_INS5_IJNSA_ILi8EEESH_EEENS5_IJSH_SB_EEEEEEEvNS4_8identityENS4_13SM90_TMA_LOADES1C_vS1D_EENS_8epilogue10collective6detail29Sm90TmaWarpSpecializedAdapterINS1H_15DefaultEpilogueISJ_SK_SK_NS1G_6thread17LinearCombinationISJ_Li1EffLNS1L_9ScaleType4KindE0ELNS_15FloatRoundStyleE2ESJ_EENS1_15EpilogueDefaultEEEEEvvEEEEvNT_6ParamsE --------------------------
	.section	.nv.info._ZN7cutlass13device_kernelINS_4gemm6kernel13GemmUniversalIN4cute5tupleIJiiiiEEENS1_10collective13CollectiveMmaINS1_34MainloopSm90TmaGmmaWarpSpecializedILi4ENS5_IJNS4_1CILi1EEENSA_ILi2EEESB_EEENS1_35KernelTmaWarpSpecializedCooperativeEEENS5_IJNSA_ILi256EEESG_NSA_ILi32EEEEEENS_10bfloat16_tENS5_IJlSB_lEEESJ_SK_NS4_8TiledMMAINS4_8MMA_AtomIJNS4_4SM904GMMA28MMA_64x256x16_F32BF16BF16_SSILNSO_5MajorE0ELSQ_0ELNSO_7ScaleInE1ELSR_1EEEEEENS4_6LayoutINS5_IJSC_SB_SB_EEENS5_IJSB_NSA_ILi0EEESW_EEEEENS5_IJNS4_10UnderscoreESZ_SZ_EEEEENS4_23SM90_TMA_LOAD_MULTICASTENS4_14ComposedLayoutINS4_7SwizzleILi2ELi4ELi3EEENS4_18smem_ptr_flag_bitsILi16EEENSU_INS5_IJNSA_ILi8EEESH_EEENS5_IJSH_SB_EEEEEEEvNS4_8identityENS4_13SM90_TMA_LOADES1C_vS1D_EENS_8epilogue10collective6detail29Sm90TmaWarpSpecializedAdapterINS1H_15DefaultEpilogueISJ_SK_SK_NS1G_6thread17LinearCombinationISJ_Li1EffLNS1L_9ScaleType4KindE0ELNS_15FloatRoundStyleE2ESJ_EENS1_15EpilogueDefaultEEEEEvvEEEEvNT_6ParamsE,"",@"SHT_CUDA_INFO"
	.sectionflags	@""
	.align	4


	//----- nvinfo : EIATTR_CUDA_API_VERSION
	.align		4
        /*0000*/ 	.byte	0x04, 0x37
        /*0002*/ 	.short	(.L_21 - .L_20)
.L_20:
        /*0004*/ 	.word	0x00000082


	//----- nvinfo : EIATTR_KPARAM_INFO
	.align		4
.L_21:
        /*0008*/ 	.byte	0x04, 0x17
        /*000a*/ 	.short	(.L_23 - .L_22)
.L_22:
        /*000c*/ 	.word	0x00000000
        /*0010*/ 	.short	0x0000
        /*0012*/ 	.short	0x0070
        /*0014*/ 	.byte	0x00, 0xf0, 0x01, 0x10


	//----- nvinfo : EIATTR_SPARSE_MMA_MASK
	.align		4
.L_23:
        /*0018*/ 	.byte	0x03, 0x50
        /*001a*/ 	.short	0x0000


	//----- nvinfo : EIATTR_MAXREG_COUNT
	.align		4
        /*001c*/ 	.byte	0x03, 0x1b
        /*001e*/ 	.short	0x00a8


	//----- nvinfo : EIATTR_NUM_BARRIERS
	.align		4
        /*0020*/ 	.byte	0x02, 0x4c
        /*0022*/ 	.byte	0x01
	.zero		1


	//----- nvinfo : EIATTR_EXTERNS
	.align		4
        /*0024*/ 	.byte	0x04, 0x0f
        /*0026*/ 	.short	(.L_25 - .L_24)


	//   ....[0]....
	.align		4
.L_24:
        /*0028*/ 	.word	index@(__assertfail)


	//----- nvinfo : EIATTR_ANNOTATIONS
	.align		4
.L_25:
        /*002c*/ 	.byte	0x04, 0x55
        /*002e*/ 	.short	(.L_27 - .L_26)


	//   ....[0]....
.L_26:
        /*0030*/ 	.word	0x00000001
        /*0034*/ 	.byte	0x80, 0x09, 0x00, 0x00, 0x01, 0x00, 0x00, 0x00, 0xa0, 0x09, 0x00, 0x00, 0x01, 0x00, 0x00, 0x00
        /* <DEDUP_REMOVED lines=380> */
        /*1804*/ 	.byte	0x10, 0x77, 0x01, 0x00


	//----- nvinfo : EIATTR_MERCURY_ISA_VERSION
	.align		4
.L_27:
        /*1808*/ 	.byte	0x03, 0x5f
        /*180a*/ 	.short	0x0101


	//----- nvinfo : EIATTR_INT_WARP_WIDE_INSTR_OFFSETS
	.align		4
        /*180c*/ 	.byte	0x04, 0x31
        /*180e*/ 	.short	(.L_29 - .L_28)


	//   ....[0]....
.L_28:
        /*1810*/ 	.word	0x00000550


	//   ....[1]....
        /*1814*/ 	.word	0x00000600


	//   ....[2]....
        /*1818*/ 	.word	0x000006e0


	//   ....[3]....
        /*181c*/ 	.word	0x00004dc0


	//----- nvinfo : EIATTR_COOP_GROUP_MASK_REGIDS
	.align		4
.L_29:
        /*1820*/ 	.byte	0x04, 0x29
        /*1822*/ 	.short	(.L_31 - .L_30)


	//   ....[0]....
.L_30:
        /*1824*/ 	.word	0xffffffff


	//   ....[1]....
        /*1828*/ 	.word	0xffffffff


	//   ....[2]....
        /*182c*/ 	.word	0xffffffff


	//   ....[3]....
        /*1830*/ 	.word	0xffffffff


	//   ....[4]....
        /*1834*/ 	.word	0xffffffff


	//   ....[5]....
        /*1838*/ 	.word	0xffffffff


	//----- nvinfo : EIATTR_COOP_GROUP_INSTR_OFFSETS
	.align		4
.L_31:
        /*183c*/ 	.byte	0x04, 0x28
        /*183e*/ 	.short	(.L_33 - .L_32)


	//   ....[0]....
.L_32:
        /*1840*/ 	.word	0x00000070


	//   ....[1]....
        /*1844*/ 	.word	0x00000080


	//   ....[2]....
        /*1848*/ 	.word	0x000001a0


	//   ....[3]....
        /*184c*/ 	.word	0x000003c0


	//   ....[4]....
        /*1850*/ 	.word	0x000007d0


	//   ....[5]....
        /*1854*/ 	.word	0x000013a0


	//----- nvinfo : EIATTR_REG_RECONFIG
	.align		4
.L_33:
        /*1858*/ 	.byte	0x01, 0x54
	.zero		2


	//----- nvinfo : EIATTR_SYSCALL_OFFSETS
	.align		4
        /*185c*/ 	.byte	0x04, 0x46
        /*185e*/ 	.short	(.L_35 - .L_34)


	//   ....[0]....
.L_34:
        /*1860*/ 	.word	0x00001550


	//----- nvinfo : EIATTR_MBARRIER_INSTR_OFFSETS
	.align		4
.L_35:
        /*1864*/ 	.byte	0x04, 0x39
        /*1866*/ 	.short	(.L_37 - .L_36)


	//   ....[0]....
.L_36:
        /*1868*/ 	.word	0x00000320
        /*186c*/ 	.word	0x000000ff
        /*1870*/ 	.word	0x00000000
        /*1874*/ 	.short	0x0100
        /*1876*/ 	.byte	0x08
	.zero		1


	//   ....[1]....
        /*1878*/ 	.word	0x00000330
        /*187c*/ 	.word	0x000000ff
        /*1880*/ 	.word	0x00000020
        /*1884*/ 	.short	0x0100
        /*1886*/ 	.byte	0x08
	.zero		1


	//   ....[2]....
        /*1888*/ 	.word	0x00000340
        /*188c*/ 	.word	0x000000ff
        /*1890*/ 	.word	0x00000008
        /*1894*/ 	.short	0x0100
        /*1896*/ 	.byte	0x08
	.zero		1


	//   ....[3]....
        /*1898*/ 	.word	0x00000350
        /*189c*/ 	.word	0x000000ff
        /*18a0*/ 	.word	0x00000028
        /*18a4*/ 	.short	0x0100
        /*18a6*/ 	.byte	0x08
	.zero		1


	//   ....[4]....
        /*18a8*/ 	.word	0x00000360
        /*18ac*/ 	.word	0x000000ff
        /*18b0*/ 	.word	0x00000010
        /*18b4*/ 	.short	0x0100
        /*18b6*/ 	.byte	0x08
	.zero		1


	//   ....[5]....
        /*18b8*/ 	.word	0x00000370
        /*18bc*/ 	.word	0x000000ff
        /*18c0*/ 	.word	0x00000030
        /*18c4*/ 	.short	0x0100
        /*18c6*/ 	.byte	0x08
	.zero		1


	//   ....[6]....
        /*18c8*/ 	.word	0x00000380
        /*18cc*/ 	.word	0x000000ff
        /*18d0*/ 	.word	0x00000018
        /*18d4*/ 	.short	0x0100
        /*18d6*/ 	.byte	0x08
	.zero		1


	//   ....[7]....
        /*18d8*/ 	.word	0x00000390
        /*18dc*/ 	.word	0x000000ff
        /*18e0*/ 	.word	0x00000038
        /*18e4*/ 	.short	0x0100
        /*18e6*/ 	.byte	0x08
	.zero		1


	//   ....[8]....
        /*18e8*/ 	.word	0x00000750
        /*18ec*/ 	.word	0x000000ff
        /*18f0*/ 	.word	0x00000050
        /*18f4*/ 	.short	0x0100
        /*18f6*/ 	.byte	0x07
	.zero		1


	//   ....[9]....
        /*18f8*/ 	.word	0x00000780
        /*18fc*/ 	.word	0x000000ff
        /*1900*/ 	.word	0x00000058
        /*1904*/ 	.short	0x0100
        /*1906*/ 	.byte	0x07
	.zero		1


	//   ....[10]....
        /*1908*/ 	.word	0x00001630
        /*190c*/ 	.word	0x00000004
        /*1910*/ 	.word	0x00000000
        /*1914*/ 	.short	0x010a
        /*1916*/ 	.byte	0x3f
	.zero		1


	//   ....[11]....
        /*1918*/ 	.word	0x00001670
        /*191c*/ 	.word	0x00000004
        /*1920*/ 	.word	0x00000000
        /*1924*/ 	.short	0x010a
        /*1926*/ 	.byte	0x3f
	.zero		1


	//   ....[12]....
        /*1928*/ 	.word	0x00002c00
        /*192c*/ 	.word	0x00000005
        /*1930*/ 	.word	0x00000000
        /*1934*/ 	.short	0x010a
        /*1936*/ 	.byte	0x3f
	.zero		1


	//   ....[13]....
        /*1938*/ 	.word	0x00002c40
        /*193c*/ 	.word	0x00000005
        /*1940*/ 	.word	0x00000000
        /*1944*/ 	.short	0x010a
        /*1946*/ 	.byte	0x3f
	.zero		1


	//   ....[14]....
        /*1948*/ 	.word	0x00004c60
        /*194c*/ 	.word	0x00000005
        /*1950*/ 	.word	0x00000000
        /*1954*/ 	.short	0x0101
        /*1956*/ 	.byte	0x3f
	.zero		1


	//   ....[15]....
        /*1958*/ 	.word	0x00004e50
        /*195c*/ 	.word	0x00000000
        /*1960*/ 	.word	0x00000000
        /*1964*/ 	.short	0x0101
        /*1966*/ 	.byte	0x3f
	.zero		1


	//   ....[16]....
        /*1968*/ 	.word	0x00017270
        /*196c*/ 	.word	0x00000008
        /*1970*/ 	.word	0x00000020
        /*1974*/ 	.short	0x010a
        /*1976*/ 	.byte	0x3f
	.zero		1


	//   ....[17]....
        /*1978*/ 	.word	0x00017680
        /*197c*/ 	.word	0x00000003
        /*1980*/ 	.word	0x00000058
        /*1984*/ 	.short	0x0101
        /*1986*/ 	.byte	0x3f
	.zero		1


	//   ....[18]....
        /*1988*/ 	.word	0x00017e10
        /*198c*/ 	.word	0x00000005
        /*1990*/ 	.word	0x00000000
        /*1994*/ 	.short	0x010a
        /*1996*/ 	.byte	0x3f
	.zero		1


	//   ....[19]....
        /*1998*/ 	.word	0x00017ea0
        /*199c*/ 	.word	0x00000005
        /*19a0*/ 	.word	0x00000000
        /*19a4*/ 	.short	0x010a
        /*19a6*/ 	.byte	0x3f
	.zero		1


	//   ....[20]....
        /*19a8*/ 	.word	0x00017f30
        /*19ac*/ 	.word	0x00000005
        /*19b0*/ 	.word	0x00000000
        /*19b4*/ 	.short	0x010a
        /*19b6*/ 	.byte	0x3f
	.zero		1


	//   ....[21]....
        /*19b8*/ 	.word	0x00017fc0
        /*19bc*/ 	.word	0x00000003
        /*19c0*/ 	.word	0x00000000
        /*19c4*/ 	.short	0x010a
        /*19c6*/ 	.byte	0x3f
	.zero		1


	//   ....[22]....
        /*19c8*/ 	.word	0x00018020
        /*19cc*/ 	.word	0x00000004
        /*19d0*/ 	.word	0x00000000
        /*19d4*/ 	.short	0x010a
        /*19d6*/ 	.byte	0x3f
	.zero		1


	//   ....[23]....
        /*19d8*/ 	.word	0x00018070
        /*19dc*/ 	.word	0x00000005
        /*19e0*/ 	.word	0x00000000
        /*19e4*/ 	.short	0x010a
        /*19e6*/ 	.byte	0x3f
	.zero		1


	//   ....[24]....
        /*19e8*/ 	.word	0x00018140
        /*19ec*/ 	.word	0x00000008
        /*19f0*/ 	.word	0x00000020
        /*19f4*/ 	.short	0x010a
        /*19f6*/ 	.byte	0x3f
	.zero		1


	//   ....[25]....
        /*19f8*/ 	.word	0x00018210
        /*19fc*/ 	.word	0x00000005
        /*1a00*/ 	.word	0x00000000
        /*1a04*/ 	.short	0x010a
        /*1a06*/ 	.byte	0x3f
	.zero		1


	//   ....[26]....
        /*1a08*/ 	.word	0x00018260
        /*1a0c*/ 	.word	0x00000005
        /*1a10*/ 	.word	0x00000000
        /*1a14*/ 	.short	0x010a
        /*1a16*/ 	.byte	0x3f
	.zero		1


	//   ....[27]....
        /*1a18*/ 	.word	0x000182b0
        /*1a1c*/ 	.word	0x00000005
        /*1a20*/ 	.word	0x00000000
        /*1a24*/ 	.short	0x010a
        /*1a26*/ 	.byte	0x3f
	.zero		1


	//----- nvinfo : EIATTR_NUM_MBARRIERS
	.align		4
.L_37:
        /*1a28*/ 	.byte	0x03, 0x38
        /*1a2a*/ 	.short	0x000a


	//----- nvinfo : EIATTR_EXIT_INSTR_OFFSETS
	.align		4
        /*1a2c*/ 	.byte	0x04, 0x1c
        /*1a2e*/ 	.short	(.L_39 - .L_38)


	//   ....[0]....
.L_38:
        /*1a30*/ 	.word	0x00000a30


	//   ....[1]....
        /*1a34*/ 	.word	0x000012c0


	//   ....[2]....
        /*1a38*/ 	.word	0x000168d0


	//   ....[3]....
        /*1a3c*/ 	.word	0x00016ef0


	//   ....[4]....
        /*1a40*/ 	.word	0x00018010


	//----- nvinfo : EIATTR_MAX_THREADS
	.align		4
.L_39:
        /*1a44*/ 	.byte	0x04, 0x05
        /*1a46*/ 	.short	(.L_41 - .L_40)
.L_40:
        /*1a48*/ 	.word	0x00000180
        /*1a4c*/ 	.word	0x00000001
        /*1a50*/ 	.word	0x00000001


	//----- nvinfo : EIATTR_CRS_STACK_SIZE
	.align		4
.L_41:
        /*1a54*/ 	.byte	0x04, 0x1e
        /*1a56*/ 	.short	(.L_43 - .L_42)
.L_42:
        /*1a58*/ 	.word	0x00000000


	//----- nvinfo : EIATTR_CBANK_PARAM_SIZE
	.align		4
.L_43:
        /*1a5c*/ 	.byte	0x03, 0x19
        /*1a5e*/ 	.short	0x0470


	//----- nvinfo : EIATTR_PARAM_CBANK
	.align		4
        /*1a60*/ 	.byte	0x04, 0x0a
        /*1a62*/ 	.short	(.L_45 - .L_44)
	.align		4
.L_44:
        /*1a64*/ 	.word	index@(.nv.constant0._ZN7cutlass13device_kernelINS_4gemm6kernel13GemmUniversalIN4cute5tupleIJiiiiEEENS1_10collective13CollectiveMmaINS1_34MainloopSm90TmaGmmaWarpSpecializedILi4ENS5_IJNS4_1CILi1EEENSA_ILi2EEESB_EEENS1_35KernelTmaWarpSpecializedCooperativeEEENS5_IJNSA_ILi256EEESG_NSA_ILi32EEEEEENS_10bfloat16_tENS5_IJlSB_lEEESJ_SK_NS4_8TiledMMAINS4_8MMA_AtomIJNS4_4SM904GMMA28MMA_64x256x16_F32BF16BF16_SSILNSO_5MajorE0ELSQ_0ELNSO_7ScaleInE1ELSR_1EEEEEENS4_6LayoutINS5_IJSC_SB_SB_EEENS5_IJSB_NSA_ILi0EEESW_EEEEENS5_IJNS4_10UnderscoreESZ_SZ_EEEEENS4_23SM90_TMA_LOAD_MULTICASTENS4_14ComposedLayoutINS4_7SwizzleILi2ELi4ELi3EEENS4_18smem_ptr_flag_bitsILi16EEENSU_INS5_IJNSA_ILi8EEESH_EEENS5_IJSH_SB_EEEEEEEvNS4_8identityENS4_13SM90_TMA_LOADES1C_vS1D_EENS_8epilogue10collective6detail29Sm90TmaWarpSpecializedAdapterINS1H_15DefaultEpilogueISJ_SK_SK_NS1G_6thread17LinearCombinationISJ_Li1EffLNS1L_9ScaleType4KindE0ELNS_15FloatRoundStyleE2ESJ_EENS1_15EpilogueDefaultEEEEEvvEEEEvNT_6ParamsE)
        /*1a68*/ 	.short	0x0210
        /*1a6a*/ 	.short	0x0470


	//----- nvinfo : EIATTR_SW_WAR
	.align		4
.L_45:
        /*1a6c*/ 	.byte	0x04, 0x36
        /*1a6e*/ 	.short	(.L_47 - .L_46)
.L_46:
        /*1a70*/ 	.word	0x00000008
.L_47:


//--------------------- .nv.callgraph             --------------------------
	.section	.nv.callgraph,"",@"SHT_CUDA_CALLGRAPH"
	.align	4
	.sectionentsize	8
	.align		4
        /*0000*/ 	.word	0x00000000
	.align		4
        /*0004*/ 	.word	0xffffffff
	.align		4
        /*0008*/ 	.word	index@(_ZN7cutlass13device_kernelINS_4gemm6kernel13GemmUniversalIN4cute5tupleIJiiiiEEENS1_10collective13CollectiveMmaINS1_34MainloopSm90TmaGmmaWarpSpecializedILi4ENS5_IJNS4_1CILi1EEENSA_ILi2EEESB_EEENS1_35KernelTmaWarpSpecializedCooperativeEEENS5_IJNSA_ILi256EEESG_NSA_ILi32EEEEEENS_10bfloat16_tENS5_IJlSB_lEEESJ_SK_NS4_8TiledMMAINS4_8MMA_AtomIJNS4_4SM904GMMA28MMA_64x256x16_F32BF16BF16_SSILNSO_5MajorE0ELSQ_0ELNSO_7ScaleInE1ELSR_1EEEEEENS4_6LayoutINS5_IJSC_SB_SB_EEENS5_IJSB_NSA_ILi0EEESW_EEEEENS5_IJNS4_10UnderscoreESZ_SZ_EEEEENS4_23SM90_TMA_LOAD_MULTICASTENS4_14ComposedLayoutINS4_7SwizzleILi2ELi4ELi3EEENS4_18smem_ptr_flag_bitsILi16EEENSU_INS5_IJNSA_ILi8EEESH_EEENS5_IJSH_SB_EEEEEEEvNS4_8identityENS4_13SM90_TMA_LOADES1C_vS1D_EENS_8epilogue10collective6detail29Sm90TmaWarpSpecializedAdapterINS1H_15DefaultEpilogueISJ_SK_SK_NS1G_6thread17LinearCombinationISJ_Li1EffLNS1L_9ScaleType4KindE0ELNS_15FloatRoundStyleE2ESJ_EENS1_15EpilogueDefaultEEEEEvvEEEEvNT_6ParamsE)
	.align		4
        /*000c*/ 	.word	index@(__assertfail)
	.align		4
        /*0010*/ 	.word	0x00000000
	.align		4
        /*0014*/ 	.word	0xfffffffe
	.align		4
        /*0018*/ 	.word	0x00000000
	.align		4
        /*001c*/ 	.word	0xfffffffd
	.align		4
        /*0020*/ 	.word	0x00000000
	.align		4
        /*0024*/ 	.word	0xfffffffc


//--------------------- .nv.constant4             --------------------------
	.section	.nv.constant4,"a",@progbits
	.align	8
	.align		8
.nv.constant4:
        /*0000*/ 	.dword	__assertfail
	.align		8
        /*0008*/ 	.dword	__unnamed_1
	.align		8
        /*0010*/ 	.dword	_ZN39_INTERNAL_7463103e_4_k_cu_a534f818_30954cuda3std3__45__cpo5beginE
	.align		8
        /*0018*/ 	.dword	_ZN39_INTERNAL_7463103e_4_k_cu_a534f818_30954cuda3std3__45__cpo3endE
	.align		8
        /*0020*/ 	.dword	_ZN39_INTERNAL_7463103e_4_k_cu_a534f818_30954cuda3std3__45__cpo6cbeginE
	.align		8
        /*0028*/ 	.dword	_ZN39_INTERNAL_7463103e_4_k_cu_a534f818_30954cuda3std3__45__cpo4cendE
	.align		8
        /*0030*/ 	.dword	_ZN39_INTERNAL_7463103e_4_k_cu_a534f818_30954cuda3std3__441_GLOBAL__N__7463103e_4_k_cu_a534f818_30956ignoreE
	.align		8
        /*0038*/ 	.dword	_ZN39_INTERNAL_7463103e_4_k_cu_a534f818_30954cuda3std3__419piecewise_constructE
	.align		8
        /*0040*/ 	.dword	_ZN39_INTERNAL_7463103e_4_k_cu_a534f818_30954cuda3std3__48in_placeE
	.align		8
        /*0048*/ 	.dword	_ZN39_INTERNAL_7463103e_4_k_cu_a534f818_30954cuda3std6ranges3__45__cpo4swapE
	.align		8
        /*0050*/ 	.dword	_ZN39_INTERNAL_7463103e_4_k_cu_a534f818_30954cuda3std6ranges3__45__cpo9iter_moveE
	.align		8
        /*0058*/ 	.dword	_ZN39_INTERNAL_7463103e_4_k_cu_a534f818_30954cute7productE
	.align		8
        /*0060*/ 	.dword	_ZN39_INTERNAL_7463103e_4_k_cu_a534f818_30954cute1_E
	.align		8
        /*0068*/ 	.dword	$str$22
	.align		8
        /*0070*/ 	.dword	$str$23


//--------------------- .text._ZN7cutlass13device_kernelINS_4gemm6kernel13GemmUniversalIN4cute5tupleIJiiiiEEENS1_10collective13CollectiveMmaINS1_34MainloopSm90TmaGmmaWarpSpecializedILi4ENS5_IJNS4_1CILi1EEENSA_ILi2EEESB_EEENS1_35KernelTmaWarpSpecializedCooperativeEEENS5_IJNSA_ILi256EEESG_NSA_ILi32EEEEEENS_10bfloat16_tENS5_IJlSB_lEEESJ_SK_NS4_8TiledMMAINS4_8MMA_AtomIJNS4_4SM904GMMA28MMA_64x256x16_F32BF16BF16_SSILNSO_5MajorE0ELSQ_0ELNSO_7ScaleInE1ELSR_1EEEEEENS4_6LayoutINS5_IJSC_SB_SB_EEENS5_IJSB_NSA_ILi0EEESW_EEEEENS5_IJNS4_10UnderscoreESZ_SZ_EEEEENS4_23SM90_TMA_LOAD_MULTICASTENS4_14ComposedLayoutINS4_7SwizzleILi2ELi4ELi3EEENS4_18smem_ptr_flag_bitsILi16EEENSU_INS5_IJNSA_ILi8EEESH_EEENS5_IJSH_SB_EEEEEEEvNS4_8identityENS4_13SM90_TMA_LOADES1C_vS1D_EENS_8epilogue10collective6detail29Sm90TmaWarpSpecializedAdapterINS1H_15DefaultEpilogueISJ_SK_SK_NS1G_6thread17LinearCombinationISJ_Li1EffLNS1L_9ScaleType4KindE0ELNS_15FloatRoundStyleE2ESJ_EENS1_15EpilogueDefaultEEEEEvvEEEEvNT_6ParamsE --------------------------
	.section	.text._ZN7cutlass13device_kernelINS_4gemm6kernel13GemmUniversalIN4cute5tupleIJiiiiEEENS1_10collective13CollectiveMmaINS1_34MainloopSm90TmaGmmaWarpSpecializedILi4ENS5_IJNS4_1CILi1EEENSA_ILi2EEESB_EEENS1_35KernelTmaWarpSpecializedCooperativeEEENS5_IJNSA_ILi256EEESG_NSA_ILi32EEEEEENS_10bfloat16_tENS5_IJlSB_lEEESJ_SK_NS4_8TiledMMAINS4_8MMA_AtomIJNS4_4SM904GMMA28MMA_64x256x16_F32BF16BF16_SSILNSO_5MajorE0ELSQ_0ELNSO_7ScaleInE1ELSR_1EEEEEENS4_6LayoutINS5_IJSC_SB_SB_EEENS5_IJSB_NSA_ILi0EEESW_EEEEENS5_IJNS4_10UnderscoreESZ_SZ_EEEEENS4_23SM90_TMA_LOAD_MULTICASTENS4_14ComposedLayoutINS4_7SwizzleILi2ELi4ELi3EEENS4_18smem_ptr_flag_bitsILi16EEENSU_INS5_IJNSA_ILi8EEESH_EEENS5_IJSH_SB_EEEEEEEvNS4_8identityENS4_13SM90_TMA_LOADES1C_vS1D_EENS_8epilogue10collective6detail29Sm90TmaWarpSpecializedAdapterINS1H_15DefaultEpilogueISJ_SK_SK_NS1G_6thread17LinearCombinationISJ_Li1EffLNS1L_9ScaleType4KindE0ELNS_15FloatRoundStyleE2ESJ_EENS1_15EpilogueDefaultEEEEEvvEEEEvNT_6ParamsE,"ax",@progbits
	.align	128
.text._ZN7cutlass13device_kernelINS_4gemm6kernel13GemmUniversalIN4cute5tupleIJiiiiEEENS1_10collective13CollectiveMmaINS1_34MainloopSm90TmaGmmaWarpSpecializedILi4ENS5_IJNS4_1CILi1EEENSA_ILi2EEESB_EEENS1_35KernelTmaWarpSpecializedCooperativeEEENS5_IJNSA_ILi256EEESG_NSA_ILi32EEEEEENS_10bfloat16_tENS5_IJlSB_lEEESJ_SK_NS4_8TiledMMAINS4_8MMA_AtomIJNS4_4SM904GMMA28MMA_64x256x16_F32BF16BF16_SSILNSO_5MajorE0ELSQ_0ELNSO_7ScaleInE1ELSR_1EEEEEENS4_6LayoutINS5_IJSC_SB_SB_EEENS5_IJSB_NSA_ILi0EEESW_EEEEENS5_IJNS4_10UnderscoreESZ_SZ_EEEEENS4_23SM90_TMA_LOAD_MULTICASTENS4_14ComposedLayoutINS4_7SwizzleILi2ELi4ELi3EEENS4_18smem_ptr_flag_bitsILi16EEENSU_INS5_IJNSA_ILi8EEESH_EEENS5_IJSH_SB_EEEEEEEvNS4_8identityENS4_13SM90_TMA_LOADES1C_vS1D_EENS_8epilogue10collective6detail29Sm90TmaWarpSpecializedAdapterINS1H_15DefaultEpilogueISJ_SK_SK_NS1G_6thread17LinearCombinationISJ_Li1EffLNS1L_9ScaleType4KindE0ELNS_15FloatRoundStyleE2ESJ_EENS1_15EpilogueDefaultEEEEEvvEEEEvNT_6ParamsE:
        .type           _ZN7cutlass13device_kernelINS_4gemm6kernel13GemmUniversalIN4cute5tupleIJiiiiEEENS1_10collective13CollectiveMmaINS1_34MainloopSm90TmaGmmaWarpSpecializedILi4ENS5_IJNS4_1CILi1EEENSA_ILi2EEESB_EEENS1_35KernelTmaWarpSpecializedCooperativeEEENS5_IJNSA_ILi256EEESG_NSA_ILi32EEEEEENS_10bfloat16_tENS5_IJlSB_lEEESJ_SK_NS4_8TiledMMAINS4_8MMA_AtomIJNS4_4SM904GMMA28MMA_64x256x16_F32BF16BF16_SSILNSO_5MajorE0ELSQ_0ELNSO_7ScaleInE1ELSR_1EEEEEENS4_6LayoutINS5_IJSC_SB_SB_EEENS5_IJSB_NSA_ILi0EEESW_EEEEENS5_IJNS4_10UnderscoreESZ_SZ_EEEEENS4_23SM90_TMA_LOAD_MULTICASTENS4_14ComposedLayoutINS4_7SwizzleILi2ELi4ELi3EEENS4_18smem_ptr_flag_bitsILi16EEENSU_INS5_IJNSA_ILi8EEESH_EEENS5_IJSH_SB_EEEEEEEvNS4_8identityENS4_13SM90_TMA_LOADES1C_vS1D_EENS_8epilogue10collective6detail29Sm90TmaWarpSpecializedAdapterINS1H_15DefaultEpilogueISJ_SK_SK_NS1G_6thread17LinearCombinationISJ_Li1EffLNS1L_9ScaleType4KindE0ELNS_15FloatRoundStyleE2ESJ_EENS1_15EpilogueDefaultEEEEEvvEEEEvNT_6ParamsE,@function
        .size           _ZN7cutlass13device_kernelINS_4gemm6kernel13GemmUniversalIN4cute5tupleIJiiiiEEENS1_10collective13CollectiveMmaINS1_34MainloopSm90TmaGmmaWarpSpecializedILi4ENS5_IJNS4_1CILi1EEENSA_ILi2EEESB_EEENS1_35KernelTmaWarpSpecializedCooperativeEEENS5_IJNSA_ILi256EEESG_NSA_ILi32EEEEEENS_10bfloat16_tENS5_IJlSB_lEEESJ_SK_NS4_8TiledMMAINS4_8MMA_AtomIJNS4_4SM904GMMA28MMA_64x256x16_F32BF16BF16_SSILNSO_5MajorE0ELSQ_0ELNSO_7ScaleInE1ELSR_1EEEEEENS4_6LayoutINS5_IJSC_SB_SB_EEENS5_IJSB_NSA_ILi0EEESW_EEEEENS5_IJNS4_10UnderscoreESZ_SZ_EEEEENS4_23SM90_TMA_LOAD_MULTICASTENS4_14ComposedLayoutINS4_7SwizzleILi2ELi4ELi3EEENS4_18smem_ptr_flag_bitsILi16EEENSU_INS5_IJNSA_ILi8EEESH_EEENS5_IJSH_SB_EEEEEEEvNS4_8identityENS4_13SM90_TMA_LOADES1C_vS1D_EENS_8epilogue10collective6detail29Sm90TmaWarpSpecializedAdapterINS1H_15DefaultEpilogueISJ_SK_SK_NS1G_6thread17LinearCombinationISJ_Li1EffLNS1L_9ScaleType4KindE0ELNS_15FloatRoundStyleE2ESJ_EENS1_15EpilogueDefaultEEEEEvvEEEEvNT_6ParamsE,(.L_x_579 - _ZN7cutlass13device_kernelINS_4gemm6kernel13GemmUniversalIN4cute5tupleIJiiiiEEENS1_10collective13CollectiveMmaINS1_34MainloopSm90TmaGmmaWarpSpecializedILi4ENS5_IJNS4_1CILi1EEENSA_ILi2EEESB_EEENS1_35KernelTmaWarpSpecializedCooperativeEEENS5_IJNSA_ILi256EEESG_NSA_ILi32EEEEEENS_10bfloat16_tENS5_IJlSB_lEEESJ_SK_NS4_8TiledMMAINS4_8MMA_AtomIJNS4_4SM904GMMA28MMA_64x256x16_F32BF16BF16_SSILNSO_5MajorE0ELSQ_0ELNSO_7ScaleInE1ELSR_1EEEEEENS4_6LayoutINS5_IJSC_SB_SB_EEENS5_IJSB_NSA_ILi0EEESW_EEEEENS5_IJNS4_10UnderscoreESZ_SZ_EEEEENS4_23SM90_TMA_LOAD_MULTICASTENS4_14ComposedLayoutINS4_7SwizzleILi2ELi4ELi3EEENS4_18smem_ptr_flag_bitsILi16EEENSU_INS5_IJNSA_ILi8EEESH_EEENS5_IJSH_SB_EEEEEEEvNS4_8identityENS4_13SM90_TMA_LOADES1C_vS1D_EENS_8epilogue10collective6detail29Sm90TmaWarpSpecializedAdapterINS1H_15DefaultEpilogueISJ_SK_SK_NS1G_6thread17LinearCombinationISJ_Li1EffLNS1L_9ScaleType4KindE0ELNS_15FloatRoundStyleE2ESJ_EENS1_15EpilogueDefaultEEEEEvvEEEEvNT_6ParamsE)
        .other          _ZN7cutlass13device_kernelINS_4gemm6kernel13GemmUniversalIN4cute5tupleIJiiiiEEENS1_10collective13CollectiveMmaINS1_34MainloopSm90TmaGmmaWarpSpecializedILi4ENS5_IJNS4_1CILi1EEENSA_ILi2EEESB_EEENS1_35KernelTmaWarpSpecializedCooperativeEEENS5_IJNSA_ILi256EEESG_NSA_ILi32EEEEEENS_10bfloat16_tENS5_IJlSB_lEEESJ_SK_NS4_8TiledMMAINS4_8MMA_AtomIJNS4_4SM904GMMA28MMA_64x256x16_F32BF16BF16_SSILNSO_5MajorE0ELSQ_0ELNSO_7ScaleInE1ELSR_1EEEEEENS4_6LayoutINS5_IJSC_SB_SB_EEENS5_IJSB_NSA_ILi0EEESW_EEEEENS5_IJNS4_10UnderscoreESZ_SZ_EEEEENS4_23SM90_TMA_LOAD_MULTICASTENS4_14ComposedLayoutINS4_7SwizzleILi2ELi4ELi3EEENS4_18smem_ptr_flag_bitsILi16EEENSU_INS5_IJNSA_ILi8EEESH_EEENS5_IJSH_SB_EEEEEEEvNS4_8identityENS4_13SM90_TMA_LOADES1C_vS1D_EENS_8epilogue10collective6detail29Sm90TmaWarpSpecializedAdapterINS1H_15DefaultEpilogueISJ_SK_SK_NS1G_6thread17LinearCombinationISJ_Li1EffLNS1L_9ScaleType4KindE0ELNS_15FloatRoundStyleE2ESJ_EENS1_15EpilogueDefaultEEEEEvvEEEEvNT_6ParamsE,@"STO_CUDA_ENTRY STV_DEFAULT"
_ZN7cutlass13device_kernelINS_4gemm6kernel13GemmUniversalIN4cute5tupleIJiiiiEEENS1_10collective13CollectiveMmaINS1_34MainloopSm90TmaGmmaWarpSpecializedILi4ENS5_IJNS4_1CILi1EEENSA_ILi2EEESB_EEENS1_35KernelTmaWarpSpecializedCooperativeEEENS5_IJNSA_ILi256EEESG_NSA_ILi32EEEEEENS_10bfloat16_tENS5_IJlSB_lEEESJ_SK_NS4_8TiledMMAINS4_8MMA_AtomIJNS4_4SM904GMMA28MMA_64x256x16_F32BF16BF16_SSILNSO_5MajorE0ELSQ_0ELNSO_7ScaleInE1ELSR_1EEEEEENS4_6LayoutINS5_IJSC_SB_SB_EEENS5_IJSB_NSA_ILi0EEESW_EEEEENS5_IJNS4_10UnderscoreESZ_SZ_EEEEENS4_23SM90_TMA_LOAD_MULTICASTENS4_14ComposedLayoutINS4_7SwizzleILi2ELi4ELi3EEENS4_18smem_ptr_flag_bitsILi16EEENSU_INS5_IJNSA_ILi8EEESH_EEENS5_IJSH_SB_EEEEEEEvNS4_8identityENS4_13SM90_TMA_LOADES1C_vS1D_EENS_8epilogue10collective6detail29Sm90TmaWarpSpecializedAdapterINS1H_15DefaultEpilogueISJ_SK_SK_NS1G_6thread17LinearCombinationISJ_Li1EffLNS1L_9ScaleType4KindE0ELNS_15FloatRoundStyleE2ESJ_EENS1_15EpilogueDefaultEEEEEvvEEEEvNT_6ParamsE:
[----:B------:R-:W0:Y:S02]  /*0000*/  LDC R1, c[0x0][0x28] ;  /* 0x00000a00ff017b82 */ /* 0x000e240000000800 */
[----:B0-----:R-:W-:Y:S01]  /*0010*/  VIADD R1, R1, 0xfffffb40 ;  /* 0xfffffb4001017836 */ /* 0x001fe20000000000 */
[----:B------:R-:W0:Y:S01]  /*0020*/  S2R R5, SR_TID.X ;  /* 0x0000000000057919 */ /* 0x000e220000002100 */
[----:B------:R-:W-:Y:S01]  /*0030*/  ELECT P0, URZ, PT ;  /* 0x00000000003f782f */ /* 0x000fe20003800000 */
[----:B------:R-:W-:Y:S01]  /*0040*/  BSSY B0, `(.L_x_0) ;  /* 0x0000015000007945 */ /* 0x000fe20003800000 */
[--C-:B0-----:R-:W-:Y:S02]  /*0050*/  SHF.R.U32.HI R0, RZ, 0x5, R5.reuse ;  /* 0x00000005ff007819 */ /* 0x101fe40000011605 */
[----:B------:R-:W-:-:S03]  /*0060*/  SHF.R.U32.HI R2, RZ, 0x7, R5 ;  /* 0x00000007ff027819 */ /* 0x000fc60000011605 */
[----:B------:R-:W0:Y:S04]  /*0070*/  SHFL.IDX PT, R3, R0, RZ, 0x1f ;  /* 0x00001fff00037589 */ /* 0x000e2800000e0000 */
[----:B------:R-:W1:Y:S01]  /*0080*/  SHFL.IDX PT, R2, R2, RZ, 0x1f ;  /* 0x00001fff02027589 */ /* 0x000e6200000e0000 */
[----:B0-----:R-:W-:Y:S02]  /*0090*/  R2UR UR9, R3 ;  /* 0x00000000030972ca */ /* 0x001fe400000e0000 */
[----:B-1----:R-:W-:-:S11]  /*00a0*/  R2UR UR5, R2 ;  /* 0x00000000020572ca */ /* 0x002fd600000e0000 */
[----:B------:R-:W-:Y:S02]  /*00b0*/  USHF.R.S32.HI UR4, URZ, 0x1f, UR9 ;  /* 0x0000001f3f047899 */ /* 0x000fe40008011409 */
[----:B------:R-:W-:Y:S02]  /*00c0*/  ISETP.NE.OR P0, PT, RZ, UR9, !P0 ;  /* 0x00000009ff007c0c */ /* 0x000fe4000c705670 */
[----:B------:R-:W-:-:S04]  /*00d0*/  ULEA.HI UR4, UR4, UR9, URZ, 0x2 ;  /* 0x0000000904047291 */ /* 0x000fc8000f8f103f */
[----:B------:R-:W-:-:S04]  /*00e0*/  ULOP3.LUT UR4, UR4, 0xfffffffc, URZ, 0xc0, !UPT ;  /* 0xfffffffc04047892 */ /* 0x000fc8000f8ec03f */
[----:B------:R-:W-:-:S03]  /*00f0*/  UIADD3 UR9, UR9, -UR4, URZ ;  /* 0x8000000409097290 */ /* 0x000fc6000fffe03f */
[----:B------:R-:W-:Y:S09]  /*0100*/  @P0 BRA `(.L_x_1) ;  /* 0x0000000000200947 */ /* 0x000ff20003800000 */
[----:B------:R-:W-:Y:S02]  /*0110*/  ULDC.64 UR6, c[0x0][0x198] ;  /* 0x0000660000067ab9 */ /* 0x000fe40000000a00 */
[----:B------:R-:W-:Y:S02]  /*0120*/  UIADD3 UR10, UP0, UR6, 0xf0, URZ ;  /* 0x000000f0060a7890 */ /* 0x000fe4000ff1e03f */
[----:B------:R-:W-:Y:S02]  /*0130*/  UIADD3 UR6, UP1, UR6, 0x1f0, URZ ;  /* 0x000001f006067890 */ /* 0x000fe4000ff3e03f */
[----:B------:R-:W-:Y:S02]  /*0140*/  UIADD3.X UR11, URZ, UR7, URZ, UP0, !UPT ;  /* 0x000000073f0b7290 */ /* 0x000fe400087fe43f */
[----:B------:R-:W-:-:S07]  /*0150*/  UIADD3.X UR7, URZ, UR7, URZ, UP1, !UPT ;  /* 0x000000073f077290 */ /* 0x000fce0008ffe43f */
[----:B------:R0:W-:Y:S02]  /*0160*/  UTMACCTL.PF [UR10] ;  /* 0x000000000a0079b9 */ /* 0x0001e40008040000 */
[----:B------:R0:W-:Y:S02]  /*0170*/  UTMACCTL.PF [UR6] ;  /* 0x00000000060079b9 */ /* 0x0001e40008040000 */
[----:B0-----:R-:W-:Y:S01]  /*0180*/  NOP ;  /* 0x0000000000007918 */ /* 0x001fe20000000000 */
.L_x_1:
[----:B------:R-:W-:Y:S05]  /*0190*/  BSYNC B0 ;  /* 0x0000000000007941 */ /* 0x000fea0003800000 */
.L_x_0:
[----:B------:R-:W0:Y:S01]  /*01a0*/  SHFL.IDX PT, R2, R0, RZ, 0x1f ;  /* 0x00001fff00027589 */ /* 0x000e2200000e0000 */
[----:B------:R-:W-:Y:S01]  /*01b0*/  UISETP.NE.AND UP0, UPT, UR9, 0x3, UPT ;  /* 0x000000030900788c */ /* 0x000fe2000bf05270 */
[----:B------:R-:W-:Y:S01]  /*01c0*/  ISETP.NE.AND P2, PT, RZ, UR5, PT ;  /* 0x00000005ff007c0c */ /* 0x000fe2000bf45270 */
[----:B------:R-:W-:Y:S02]  /*01d0*/  UIADD3 UR16, UR5, -0x1, URZ ;  /* 0xffffffff05107890 */ /* 0x000fe4000fffe03f */
[----:B------:R-:W-:Y:S02]  /*01e0*/  UISETP.EQ.OR UP0, UPT, UR9, URZ, !UP0 ;  /* 0x0000003f0900728c */ /* 0x000fe4000c702670 */
[----:B------:R-:W-:Y:S02]  /*01f0*/  UISETP.GE.U32.AND UP1, UPT, UR16, 0x2, UPT ;  /* 0x000000021000788c */ /* 0x000fe4000bf26070 */
[----:B------:R-:W-:-:S04]  /*0200*/  UISETP.EQ.AND UP0, UPT, UR5, URZ, UP0 ;  /* 0x0000003f0500728c */ /* 0x000fc80008702270 */
[----:B------:R-:W-:-:S04]  /*0210*/  USEL UR40, URZ, 0x1, !UP0 ;  /* 0x000000013f287887 */ /* 0x000fc8000c000000 */
[----:B------:R-:W-:Y:S01]  /*0220*/  USEL UR40, UR40, 0x2, UP1 ;  /* 0x0000000228287887 */ /* 0x000fe20008800000 */
[----:B0-----:R-:W-:-:S13]  /*0230*/  ISETP.NE.AND P0, PT, R2, RZ, PT ;  /* 0x000000ff0200720c */ /* 0x001fda0003f05270 */
[----:B------:R-:W-:Y:S05]  /*0240*/  @P0 BRA `(.L_x_2) ;  /* 0x0000000000580947 */ /* 0x000fea0003800000 */
[----:B------:R-:W0:Y:S01]  /*0250*/  S2UR UR8, SR_CgaCtaId ;  /* 0x00000000000879c3 */ /* 0x000e220000008800 */
[----:B------:R-:W-:Y:S01]  /*0260*/  UMOV UR4, 0x400 ;  /* 0x0000040000047882 */ /* 0x000fe20000000000 */
[----:B------:R-:W-:Y:S01]  /*0270*/  UMOV UR5, 0x1 ;  /* 0x0000000100057882 */ /* 0x000fe20000000000 */
[----:B------:R-:W-:Y:S01]  /*0280*/  UMOV UR6, 0x4 ;  /* 0x0000000400067882 */ /* 0x000fe20000000000 */
[----:B------:R-:W-:Y:S01]  /*0290*/  ELECT P0, URZ, PT ;  /* 0x00000000003f782f */ /* 0x000fe20003800000 */
[----:B------:R-:W-:-:S04]  /*02a0*/  UIADD3 UR6, -UR6, 0x100000, URZ ;  /* 0x0010000006067890 */ /* 0x000fc8000fffe13f */
[----:B------:R-:W-:Y:S02]  /*02b0*/  USHF.L.U32 UR7, UR6, 0xb, URZ ;  /* 0x0000000b06077899 */ /* 0x000fe4000800063f */
[----:B------:R-:W-:Y:S02]  /*02c0*/  USHF.L.U32 UR6, UR6, 0x1, URZ ;  /* 0x0000000106067899 */ /* 0x000fe4000800063f */
[----:B0-----:R-:W-:Y:S02]  /*02d0*/  ULEA UR8, UR8, UR4, 0x18 ;  /* 0x0000000408087291 */ /* 0x001fe4000f8ec03f */
[----:B------:R-:W-:-:S04]  /*02e0*/  UIADD3 UR4, -UR5, 0x100000, URZ ;  /* 0x0010000005047890 */ /* 0x000fc8000fffe13f */
[----:B------:R-:W-:Y:S02]  /*02f0*/  USHF.L.U32 UR5, UR4, 0xb, URZ ;  /* 0x0000000b04057899 */ /* 0x000fe4000800063f */
[----:B------:R-:W-:Y:S01]  /*0300*/  USHF.L.U32 UR4, UR4, 0x1, URZ ;  /* 0x0000000104047899 */ /* 0x000fe2000800063f */
[----:B------:R-:W0:Y:S11]  /*0310*/  FENCE.VIEW.ASYNC.S ;  /* 0x00000000000073c6 */ /* 0x000e360000000000 */
[----:B0-----:R0:W1:Y:S01]  /*0320*/  SYNCS.EXCH.64 URZ, [UR8], UR4 ;  /* 0x00000004083f75b2 */ /* 0x0010620008000100 */
[----:B------:R0:W2:Y:S01]  /*0330*/  SYNCS.EXCH.64 URZ, [UR8+0x20], UR6 ;  /* 0x00002006083f75b2 */ /* 0x0000a20008000100 */
[----:B------:R0:W3:Y:S01]  /*0340*/  SYNCS.EXCH.64 URZ, [UR8+0x8], UR4 ;  /* 0x00000804083f75b2 */ /* 0x0000e20008000100 */
[----:B------:R0:W4:Y:S01]  /*0350*/  SYNCS.EXCH.64 URZ, [UR8+0x28], UR6 ;  /* 0x00002806083f75b2 */ /* 0x0001220008000100 */
[----:B------:R0:W0:Y:S01]  /*0360*/  SYNCS.EXCH.64 URZ, [UR8+0x10], UR4 ;  /* 0x00001004083f75b2 */ /* 0x0000220008000100 */
[----:B------:R0:W0:Y:S01]  /*0370*/  SYNCS.EXCH.64 URZ, [UR8+0x30], UR6 ;  /* 0x00003006083f75b2 */ /* 0x0000220008000100 */
[----:B------:R0:W0:Y:S01]  /*0380*/  SYNCS.EXCH.64 URZ, [UR8+0x18], UR4 ;  /* 0x00001804083f75b2 */ /* 0x0000220008000100 */
[----:B------:R0:W0:Y:S01]  /*0390*/  SYNCS.EXCH.64 URZ, [UR8+0x38], UR6 ;  /* 0x00003806083f75b2 */ /* 0x0000220008000100 */
[----:B------:R-:W-:Y:S01]  /*03a0*/  NOP ;  /* 0x0000000000007918 */ /* 0x000fe20000000000 */
.L_x_2:
[----:B------:R-:W5:Y:S01]  /*03b0*/  S2UR UR10, SR_CTAID.Y ;  /* 0x00000000000a79c3 */ /* 0x000f620000002600 */
[----:B------:R-:W1:Y:S01]  /*03c0*/  SHFL.IDX PT, R0, R0, RZ, 0x1f ;  /* 0x00001fff00007589 */ /* 0x000e6200000e0000 */
[----:B------:R-:W-:Y:S02]  /*03d0*/  SHF.R.S32.HI R3, RZ, 0x1f, R5 ;  /* 0x0000001fff037819 */ /* 0x000fe40000011405 */
[----:B------:R-:W-:Y:S02]  /*03e0*/  ELECT P0, URZ, PT ;  /* 0x00000000003f782f */ /* 0x000fe40003800000 */
[----:B------:R-:W-:Y:S01]  /*03f0*/  SHF.R.S32.HI R7, RZ, 0x1f, R2 ;  /* 0x0000001fff077819 */ /* 0x000fe20000011402 */
[----:B0-----:R-:W-:Y:S01]  /*0400*/  ULDC UR4, c[0x0][0x154] ;  /* 0x0000550000047ab9 */ /* 0x001fe20000000800 */
[----:B------:R-:W-:Y:S01]  /*0410*/  LEA.HI R3, R3, R5, RZ, 0x7 ;  /* 0x0000000503037211 */ /* 0x000fe200078f38ff */
[----:B------:R-:W-:Y:S01]  /*0420*/  ULDC UR11, c[0x0][0x148] ;  /* 0x00005200000b7ab9 */ /* 0x000fe20000000800 */
[----:B------:R-:W0:Y:S01]  /*0430*/  S2UR UR13, SR_CTAID.X ;  /* 0x00000000000d79c3 */ /* 0x000e220000002500 */
[----:B------:R-:W-:Y:S01]  /*0440*/  LEA.HI R7, R7, R2, RZ, 0x2 ;  /* 0x0000000207077211 */ /* 0x000fe200078f10ff */
[----:B------:R-:W-:Y:S01]  /*0450*/  NOP ;  /* 0x0000000000007918 */ /* 0x000fe20000000000 */
[----:B------:R-:W-:Y:S01]  /*0460*/  LOP3.LUT R3, R3, 0xffffff80, RZ, 0xc0, !PT ;  /* 0xffffff8003037812 */ /* 0x000fe200078ec0ff */
[----:B------:R-:W-:Y:S01]  /*0470*/  NOP ;  /* 0x0000000000007918 */ /* 0x000fe20000000000 */
[----:B------:R-:W-:-:S03]  /*0480*/  LOP3.LUT R7, R7, 0x3ffffffc, RZ, 0xc0, !PT ;  /* 0x3ffffffc07077812 */ /* 0x000fc600078ec0ff */
[----:B------:R-:W-:Y:S02]  /*0490*/  IMAD.IADD R3, R5, 0x1, -R3 ;  /* 0x0000000105037824 */ /* 0x000fe400078e0a03 */
[----:B------:R-:W-:Y:S01]  /*04a0*/  IMAD.IADD R2, R2, 0x1, -R7 ;  /* 0x0000000102027824 */ /* 0x000fe200078e0a07 */
[----:B-----5:R-:W-:Y:S02]  /*04b0*/  I2FP.F32.U32 R4, UR10 ;  /* 0x0000000a00047c45 */ /* 0x020fe40008201000 */
[----:B-1----:R-:W-:Y:S02]  /*04c0*/  ISETP.NE.OR P0, PT, R0, RZ, !P0 ;  /* 0x000000ff0000720c */ /* 0x002fe40004705670 */
[----:B------:R-:W-:Y:S01]  /*04d0*/  SHF.R.S32.HI R0, RZ, 0x1f, R3 ;  /* 0x0000001fff007819 */ /* 0x000fe20000011403 */
[----:B------:R-:W-:Y:S01]  /*04e0*/  FMUL R8, R4, UR4 ;  /* 0x0000000404087c20 */ /* 0x000fe20008400000 */
[----:B------:R-:W-:Y:S01]  /*04f0*/  ULDC UR4, c[0x0][0x150] ;  /* 0x0000540000047ab9 */ /* 0x000fe20000000800 */
[----:B0-----:R-:W-:-:S02]  /*0500*/  I2FP.F32.U32 R4, UR13 ;  /* 0x0000000d00047c45 */ /* 0x001fc40008201000 */
[----:B------:R-:W-:Y:S02]  /*0510*/  LEA.HI R0, R0, R3, RZ, 0x3 ;  /* 0x0000000300007211 */ /* 0x000fe400078f18ff */
[----:B------:R-:W0:Y:S01]  /*0520*/  F2I.U32.TRUNC.NTZ R8, R8 ;  /* 0x0000000800087305 */ /* 0x000e22000020f000 */
[----:B------:R-:W-:Y:S01]  /*0530*/  FMUL R6, R4, UR4 ;  /* 0x0000000404067c20 */ /* 0x000fe20008400000 */
[--C-:B------:R-:W-:Y:S02]  /*0540*/  SHF.R.S32.HI R4, RZ, 0x3, R0.reuse ;  /* 0x00000003ff047819 */ /* 0x100fe40000011400 */
[----:B------:R-:W-:Y:S01]  /*0550*/  VOTEU.ALL UP0, P0 ;  /* 0x00000000003f7886 */ /* 0x000fe20000000000 */
[----:B------:R-:W-:Y:S01]  /*0560*/  SHF.R.S32.HI R5, RZ, 0x1f, R0 ;  /* 0x0000001fff057819 */ /* 0x000fe20000011400 */
[----:B------:R-:W-:Y:S01]  /*0570*/  UMOV UR4, 0x20 ;  /* 0x0000002000047882 */ /* 0x000fe20000000000 */
[----:B------:R-:W1:Y:S01]  /*0580*/  LDC R0, c[0x0][0x140] ;  /* 0x00005000ff007b82 */ /* 0x000e620000000800 */
[----:B------:R-:W5:Y:S01]  /*0590*/  F2I.U32.TRUNC.NTZ R6, R6 ;  /* 0x0000000600067305 */ /* 0x000f62000020f000 */
[----:B------:R-:W-:Y:S01]  /*05a0*/  LEA.HI R5, R5, R4, RZ, 0x2 ;  /* 0x0000000405057211 */ /* 0x000fe200078f10ff */
[----:B------:R-:W-:Y:S01]  /*05b0*/  @!UP0 UMOV UR7, 0x400 ;  /* 0x0000040000078882 */ /* 0x000fe20000000000 */
[----:B------:R-:W-:-:S04]  /*05c0*/  @!UP0 UIADD3 UR4, -UR4, 0x100000, URZ ;  /* 0x0010000004048890 */ /* 0x000fc8000fffe13f */
[----:B------:R-:W-:Y:S02]  /*05d0*/  @!UP0 USHF.L.U32 UR5, UR4, 0xb, URZ ;  /* 0x0000000b04058899 */ /* 0x000fe4000800063f */
[----:B------:R-:W-:Y:S01]  /*05e0*/  @!UP0 USHF.L.U32 UR4, UR4, 0x1, URZ ;  /* 0x0000000104048899 */ /* 0x000fe2000800063f */
[----:B------:R-:W-:Y:S01]  /*05f0*/  LOP3.LUT R5, R5, 0xfffffffc, RZ, 0xc0, !PT ;  /* 0xfffffffc05057812 */ /* 0x000fe200078ec0ff */
[----:B------:R-:W-:Y:S01]  /*0600*/  VOTEU.ALL UP1, P0 ;  /* 0x00000000003f7886 */ /* 0x000fe20000020000 */
[----:B------:R-:W2:Y:S01]  /*0610*/  @!UP0 S2UR UR8, SR_CgaCtaId ;  /* 0x00000000000889c3 */ /* 0x000ea20000008800 */
[----:B0-----:R-:W-:Y:S02]  /*0620*/  R2UR UR12, R8 ;  /* 0x00000000080c72ca */ /* 0x001fe400000e0000 */
[----:B------:R-:W-:-:S04]  /*0630*/  IMAD.IADD R5, R4, 0x1, -R5 ;  /* 0x0000000104057824 */ /* 0x000fc800078e0a05 */
[----:B------:R-:W-:Y:S01]  /*0640*/  IMAD R2, R2, 0x4, R5 ;  /* 0x0000000402027824 */ /* 0x000fe200078e0205 */
[----:B-----5:R-:W-:-:S03]  /*0650*/  R2UR UR6, R6 ;  /* 0x00000000060672ca */ /* 0x020fc600000e0000 */
[----:B------:R-:W-:-:S03]  /*0660*/  IMAD.SHL.U32 R5, R2, 0x4, RZ ;  /* 0x0000000402057824 */ /* 0x000fc600078e00ff */
[----:B------:R-:W-:Y:S02]  /*0670*/  UIADD3 UR12, -UR12, URZ, URZ ;  /* 0x0000003f0c0c7290 */ /* 0x000fe4000fffe13f */
[----:B------:R-:W-:Y:S02]  /*0680*/  LOP3.LUT R152, R2, 0xc, R5, 0x78, !PT ;  /* 0x0000000c02987812 */ /* 0x000fe400078e7805 */
[----:B------:R-:W-:Y:S01]  /*0690*/  UIMAD UR14, UR11, UR12, UR10 ;  /* 0x0000000c0b0e72a4 */ /* 0x000fe2000f8e020a */
[----:B-1----:R-:W-:Y:S02]  /*06a0*/  ISETP.EQ.U32.AND P3, PT, R0, 0x1, PT ;  /* 0x000000010000780c */ /* 0x002fe40003f62070 */
[----:B------:R-:W-:Y:S02]  /*06b0*/  UIADD3 UR6, -UR6, URZ, URZ ;  /* 0x0000003f06067290 */ /* 0x000fe4000fffe13f */
[----:B--2---:R-:W-:Y:S01]  /*06c0*/  @!UP0 ULEA UR7, UR8, UR7, 0x18 ;  /* 0x0000000708078291 */ /* 0x004fe2000f8ec03f */
[----:B------:R-:W-:Y:S01]  /*06d0*/  ISETP.NE.AND P1, PT, R152, UR14, PT ;  /* 0x0000000e98007c0c */ /* 0x000fe2000bf25270 */
[----:B------:R-:W-:Y:S01]  /*06e0*/  VOTEU.ALL UP0, P0 ;  /* 0x00000000003f7886 */ /* 0x000fe20000000000 */
[----:B------:R-:W-:Y:S01]  /*06f0*/  ULDC UR8, c[0x0][0x144] ;  /* 0x0000510000087ab9 */ /* 0x000fe20000000800 */
[----:B------:R-:W-:Y:S01]  /*0700*/  LOP3.LUT P0, RZ, R3, 0x7, RZ, 0xc0, !PT ;  /* 0x0000000703ff7812 */ /* 0x000fe2000780c0ff */
[----:B------:R-:W-:-:S03]  /*0710*/  UIMAD UR8, UR8, UR6, UR13 ;  /* 0x00000006080872a4 */ /* 0x000fc6000f8e020d */
[----:B------:R-:W-:-:S03]  /*0720*/  ISETP.LT.U32.AND P0, PT, R152, 0x2, !P0 ;  /* 0x000000029800780c */ /* 0x000fc60004701070 */
[----:B------:R-:W-:Y:S01]  /*0730*/  ISETP.EQ.OR P1, PT, RZ, UR8, !P1 ;  /* 0x00000008ff007c0c */ /* 0x000fe2000cf22670 */
[----:B------:R-:W0:Y:S02]  /*0740*/  FENCE.VIEW.ASYNC.S ;  /* 0x00000000000073c6 */ /* 0x000e240000000000 */
[----:B0-----:R0:W1:Y:S01]  /*0750*/  @!UP0 SYNCS.EXCH.64 URZ, [UR7+0x50], UR4 ;  /* 0x00005004073f85b2 */ /* 0x0010620008000100 */
[----:B------:R-:W-:-:S04]  /*0760*/  PLOP3.LUT P0, PT, P0, P1, PT, 0x80, 0x0 ;  /* 0x000000000000781c */ /* 0x000fc80000703070 */
[----:B------:R-:W-:Y:S01]  /*0770*/  P2R R17, PR, RZ, 0x1 ;  /* 0x00000001ff117803 */ /* 0x000fe20000000000 */
[----:B------:R0:W2:Y:S01]  /*0780*/  @!UP1 SYNCS.EXCH.64 URZ, [UR7+0x58], UR4 ;  /* 0x00005804073f95b2 */ /* 0x0000a20008000100 */
[----:B------:R-:W-:Y:S01]  /*0790*/  NOP ;  /* 0x0000000000007918 */ /* 0x000fe20000000000 */
[----:B------:R-:W-:Y:S06]  /*07a0*/  @!P3 BRA `(.L_x_3) ;  /* 0x000000000008b947 */ /* 0x000fec0003800000 */
[----:B-1234-:R-:W-:Y:S01]  /*07b0*/  UCGABAR_ARV ;  /* 0x00000000000079c7 */ /* 0x01efe20008000000 */
[----:B------:R-:W-:Y:S05]  /*07c0*/  BRA `(.L_x_4) ;  /* 0x0000000000047947 */ /* 0x000fea0003800000 */
.L_x_3:
[----:B-1234-:R-:W-:Y:S01]  /*07d0*/  NOP ;  /* 0x0000000000007918 */ /* 0x01efe20000000000 */
.L_x_4:
[----:B0-----:R-:W-:Y:S01]  /*07e0*/  ULDC UR4, c[0x0][0x65c] ;  /* 0x0001970000047ab9 */ /* 0x001fe20000000800 */
[----:B------:R-:W-:Y:S01]  /*07f0*/  UMOV UR5, URZ ;  /* 0x0000003f00057c82 */ /* 0x000fe20008000000 */
[----:B------:R-:W-:-:S03]  /*0800*/  UISETP.NE.AND UP0, UPT, UR4, 0x1, UPT ;  /* 0x000000010400788c */ /* 0x000fc6000bf05270 */
[----:B------:R-:W-:Y:S01]  /*0810*/  UMOV UR4, UR13 ;  /* 0x0000000d00047c82 */ /* 0x000fe20008000000 */
[----:B------:R-:W-:Y:S02]  /*0820*/  UP2UR UR45, UPR, URZ, 0x1 ;  /* 0x000000013f2d7883 */ /* 0x000fe40008000000 */
[----:B------:R-:W-:Y:S02]  /*0830*/  PLOP3.LUT P0, PT, PT, PT, UP0, 0x80, 0x0 ;  /* 0x000000000000781c */ /* 0x000fe40003f0f008 */
[----:B------:R-:W-:Y:S02]  /*0840*/  PLOP3.LUT P1, PT, PT, PT, UP0, 0x80, 0x0 ;  /* 0x000000000000781c */ /* 0x000fe40003f2f008 */
[----:B------:R-:W-:Y:S01]  /*0850*/  PLOP3.LUT P5, PT, PT, PT, UP0, 0x80, 0x0 ;  /* 0x000000000000781c */ /* 0x000fe20003faf008 */
[----:B------:R-:W-:Y:S01]  /*0860*/  @UP0 ULDC UR14, c[0x0][0x10] ;  /* 0x00000400000e0ab9 */ /* 0x000fe20000000800 */
[----:B------:R-:W-:Y:S01]  /*0870*/  @UP0 UMOV UR6, UR10 ;  /* 0x0000000a00060c82 */ /* 0x000fe20008000000 */
[----:B------:R-:W-:Y:S01]  /*0880*/  @UP0 UMOV UR7, URZ ;  /* 0x0000003f00070c82 */ /* 0x000fe20008000000 */
[----:B------:R-:W-:Y:S01]  /*0890*/  PLOP3.LUT P4, PT, PT, PT, UP0, 0x80, 0x0 ;  /* 0x000000000000781c */ /* 0x000fe20003f8f008 */
[----:B------:R-:W-:-:S03]  /*08a0*/  @UP0 UIMAD.WIDE.U32 UR14, UR13, UR14, UR6 ;  /* 0x0000000e0d0e02a5 */ /* 0x000fc6000f8e0006 */
[----:B------:R-:W-:Y:S01]  /*08b0*/  @!UP0 ULDC UR7, c[0x0][0xc] ;  /* 0x0000030000078ab9 */ /* 0x000fe20000000800 */
[----:B------:R-:W-:Y:S01]  /*08c0*/  @UP0 UMOV UR6, URZ ;  /* 0x0000003f00060c82 */ /* 0x000fe20008000000 */
[----:B------:R-:W-:Y:S01]  /*08d0*/  @!UP0 UIMAD.WIDE.U32 UR4, UR10, UR7, UR4 ;  /* 0x000000070a0482a5 */ /* 0x000fe2000f8e0004 */
[----:B------:R-:W-:Y:S01]  /*08e0*/  MOV R2, UR14 ;  /* 0x0000000e00027c02 */ /* 0x000fe20008000f00 */
[----:B------:R-:W-:Y:S02]  /*08f0*/  @UP0 UIADD3 UR6, UR15, UR6, URZ ;  /* 0x000000060f060290 */ /* 0x000fe4000fffe03f */
[----:B------:R-:W-:Y:S02]  /*0900*/  IMAD.U32 R3, RZ, RZ, UR15 ;  /* 0x0000000fff037e24 */ /* 0x000fe4000f8e00ff */
[----:B------:R-:W-:Y:S01]  /*0910*/  MOV R5, UR5 ;  /* 0x0000000500057c02 */ /* 0x000fe20008000f00 */
[----:B------:R-:W-:Y:S02]  /*0920*/  @P0 IMAD.MOV.U32 R7, RZ, RZ, R2 ;  /* 0x000000ffff070224 */ /* 0x000fe400078e0002 */
[----:B------:R-:W-:-:S02]  /*0930*/  IMAD.U32 R2, RZ, RZ, UR4 ;  /* 0x00000004ff027e24 */ /* 0x000fc4000f8e00ff */
[----:B------:R-:W-:Y:S02]  /*0940*/  @P1 IMAD.U32 R6, RZ, RZ, UR6 ;  /* 0x00000006ff061e24 */ /* 0x000fe4000f8e00ff */
[----:B------:R-:W-:Y:S02]  /*0950*/  @!P5 IMAD.MOV.U32 R6, RZ, RZ, R5 ;  /* 0x000000ffff06d224 */ /* 0x000fe400078e0005 */
[----:B------:R-:W-:Y:S02]  /*0960*/  @!P4 IMAD.MOV.U32 R7, RZ, RZ, R2 ;  /* 0x000000ffff07c224 */ /* 0x000fe400078e0002 */
[----:B------:R-:W-:Y:S01]  /*0970*/  IMAD.U32 R3, RZ, RZ, UR5 ;  /* 0x00000005ff037e24 */ /* 0x000fe2000f8e00ff */
[----:B------:R0:W-:Y:S01]  /*0980*/  STL [R1+0x200], R6 ;  /* 0x0002000601007387 */ /* 0x0001e20000100800 */
[----:B------:R-:W-:-:S03]  /*0990*/  IMAD.U32 R4, RZ, RZ, UR4 ;  /* 0x00000004ff047e24 */ /* 0x000fc6000f8e00ff */
[----:B------:R0:W-:Y:S01]  /*09a0*/  STL [R1+0x204], R7 ;  /* 0x0002040701007387 */ /* 0x0001e20000100800 */
[----:B------:R-:W-:Y:S05]  /*09b0*/  @!P3 BRA `(.L_x_5) ;  /* 0x00000000000cb947 */ /* 0x000fea0003800000 */
[----:B------:R-:W-:Y:S01]  /*09c0*/  UCGABAR_WAIT ;  /* 0x0000000000007dc7 */ /* 0x000fe20008000000 */
[----:B------:R-:W-:Y:S01]  /*09d0*/  CCTL.IVALL ;  /* 0x00000000ff00798f */ /* 0x000fe20002000000 */
[----:B------:R-:W-:Y:S05]  /*09e0*/  BRA `(.L_x_6) ;  /* 0x0000000000047947 */ /* 0x000fea0003800000 */
.L_x_5:
[----:B------:R-:W-:Y:S06]  /*09f0*/  BAR.SYNC.DEFER_BLOCKING 0x0 ;  /* 0x0000000000007b1d */ /* 0x000fec0000010000 */
.L_x_6:
[----:B------:R-:W-:Y:S05]  /*0a00*/  @!P2 BRA `(.L_x_7) ;  /* 0x0000015c00b4a947 */ /* 0x000fea0003800000 */
[----:B------:R-:W-:-:S06]  /*0a10*/  UISETP.GT.U32.AND UP0, UPT, UR16, 0x1, UPT ;  /* 0x000000011000788c */ /* 0x000fcc000bf04070 */
[----:B------:R-:W-:-:S13]  /*0a20*/  PLOP3.LUT P0, PT, PT, PT, UP0, 0x80, 0x0 ;  /* 0x000000000000781c */ /* 0x000fda0003f0f008 */
[----:B------:R-:W-:Y:S05]  /*0a30*/  @P0 EXIT ;  /* 0x000000000000094d */ /* 0x000fea0003800000 */
[----:B------:R-:W-:Y:S01]  /*0a40*/  ULDC.64 UR4, c[0x0][0x650] ;  /* 0x0001940000047ab9 */ /* 0x000fe20000000a00 */
[----:B------:R-:W-:Y:S01]  /*0a50*/  UMOV UR41, 0xffffffff ;  /* 0xffffffff00297882 */ /* 0x000fe20000000000 */
[----:B------:R-:W-:Y:S01]  /*0a60*/  ISETP.GE.U32.AND P0, PT, R7, UR4, PT ;  /* 0x0000000407007c0c */ /* 0x000fe2000bf06070 */
[----:B------:R-:W-:Y:S01]  /*0a70*/  UMOV UR42, 0xffffffff ;  /* 0xffffffff002a7882 */ /* 0x000fe20000000000 */
[----:B------:R-:W-:Y:S01]  /*0a80*/  UMOV UR43, 0xffffffff ;  /* 0xffffffff002b7882 */ /* 0x000fe20000000000 */
[----:B------:R-:W-:Y:S02]  /*0a90*/  PRMT R0, RZ, 0x7610, R0 ;  /* 0x00007610ff007816 */ /* 0x000fe40000000000 */
[----:B------:R-:W-:-:S13]  /*0aa0*/  ISETP.GE.U32.AND.EX P0, PT, R6, UR5, PT, P0 ;  /* 0x0000000506007c0c */ /* 0x000fda000bf06100 */
[----:B------:R-:W-:Y:S05]  /*0ab0*/  @P0 BRA `(.L_x_8) ;  /* 0x0000000400480947 */ /* 0x000fea0003800000 */
[----:B------:R-:W-:Y:S01]  /*0ac0*/  ULDC.64 UR16, c[0x0][0x628] ;  /* 0x00018a0000107ab9 */ /* 0x000fe20000000a00 */
[C---:B------:R-:W-:Y:S01]  /*0ad0*/  R2UR UR19, R7.reuse ;  /* 0x00000000071372ca */ /* 0x040fe200000e0000 */
[----:B------:R-:W-:Y:S01]  /*0ae0*/  ULDC UR18, c[0x0][0x630] ;  /* 0x00018c0000127ab9 */ /* 0x000fe20000000800 */
[----:B------:R-:W-:Y:S02]  /*0af0*/  ISETP.NE.U32.AND P0, PT, RZ, UR16, PT ;  /* 0x00000010ff007c0c */ /* 0x000fe4000bf05070 */
[----:B------:R-:W-:Y:S02]  /*0b00*/  R2UR UR4, R7 ;  /* 0x00000000070472ca */ /* 0x000fe400000e0000 */
[----:B------:R-:W-:Y:S02]  /*0b10*/  ISETP.NE.AND.EX P0, PT, RZ, UR17, PT, P0 ;  /* 0x00000011ff007c0c */ /* 0x000fe4000bf05300 */
[----:B------:R-:W-:-:S11]  /*0b20*/  R2UR UR5, R6 ;  /* 0x00000000060572ca */ /* 0x000fd600000e0000 */
[----:B------:R-:W-:Y:S05]  /*0b30*/  @!P0 BRA `(.L_x_9) ;  /* 0x0000000000308947 */ /* 0x000fea0003800000 */
[----:B------:R-:W-:Y:S01]  /*0b40*/  R2UR UR4, R7 ;  /* 0x00000000070472ca */ /* 0x000fe200000e0000 */
[----:B------:R-:W-:Y:S01]  /*0b50*/  ULDC UR9, c[0x0][0x634] ;  /* 0x00018d0000097ab9 */ /* 0x000fe20000000800 */
[----:B------:R-:W-:-:S11]  /*0b60*/  R2UR UR13, R6 ;  /* 0x00000000060d72ca */ /* 0x000fd600000e0000 */
[----:B------:R-:W-:-:S04]  /*0b70*/  UIADD3 UR9, UP0, UR4, UR9, URZ ;  /* 0x0000000904097290 */ /* 0x000fc8000ff1e03f */
[----:B------:R-:W-:-:S04]  /*0b80*/  UIADD3.X UR13, URZ, UR13, URZ, UP0, !UPT ;  /* 0x0000000d3f0d7290 */ /* 0x000fc800087fe43f */
[----:B------:R-:W-:-:S04]  /*0b90*/  UIMAD.WIDE.U32 UR4, UR13, UR16, URZ ;  /* 0x000000100d0472a5 */ /* 0x000fc8000f8e003f */
[----:B------:R-:W-:Y:S02]  /*0ba0*/  UIMAD.WIDE.U32 UR6, UP0, UR9, UR17, UR4 ;  /* 0x00000011090672a5 */ /* 0x000fe4000f800004 */
[----:B------:R-:W-:Y:S02]  /*0bb0*/  UIMAD.WIDE.U32 UR4, UR9, UR16, URZ ;  /* 0x00000010090472a5 */ /* 0x000fe4000f8e003f */
[----:B------:R-:W-:Y:S02]  /*0bc0*/  UIADD3.X UR15, URZ, URZ, URZ, UP0, !UPT ;  /* 0x0000003f3f0f7290 */ /* 0x000fe400087fe43f */
[----:B------:R-:W-:Y:S01]  /*0bd0*/  UIADD3 URZ, UP0, UR5, UR6, URZ ;  /* 0x00000006053f7290 */ /* 0x000fe2000ff1e03f */
[----:B------:R-:W-:-:S03]  /*0be0*/  UMOV UR14, UR7 ;  /* 0x00000007000e7c82 */ /* 0x000fc60008000000 */
[----:B------:R-:W-:-:S12]  /*0bf0*/  UIMAD.WIDE.U32.X UR4, UR13, UR17, UR14, UP0 ;  /* 0x000000110d0472a5 */ /* 0x000fd800080e040e */
.L_x_9:
[----:B------:R-:W-:Y:S01]  /*0c00*/  USHF.R.U64 UR43, UR4, UR18, UR5 ;  /* 0x00000012042b7299 */ /* 0x000fe20008001205 */
[----:B------:R-:W-:Y:S01]  /*0c10*/  R2UR UR7, R6 ;  /* 0x00000000060772ca */ /* 0x000fe200000e0000 */
[----:B------:R-:W-:Y:S02]  /*0c20*/  USHF.R.U32.HI UR4, URZ, UR18, UR5 ;  /* 0x000000123f047299 */ /* 0x000fe40008011605 */
[----:B------:R-:W-:Y:S01]  /*0c30*/  UIADD3 UR5, UP0, URZ, -UR43, URZ ;  /* 0x8000002b3f057290 */ /* 0x000fe2000ff1e03f */
[----:B------:R-:W-:Y:S01]  /*0c40*/  ULDC.64 UR14, c[0x0][0x620] ;  /* 0x00018800000e7ab9 */ /* 0x000fe20000000a00 */
[----:B------:R-:W-:Y:S02]  /*0c50*/  UMOV UR6, UR19 ;  /* 0x0000001300067c82 */ /* 0x000fe40008000000 */
[----:B------:R-:W-:Y:S01]  /*0c60*/  UIADD3.X UR4, URZ, ~UR4, URZ, UP0, !UPT ;  /* 0x800000043f047290 */ /* 0x000fe200087fe43f */
[----:B------:R-:W-:Y:S01]  /*0c70*/  ULDC UR9, c[0x0][0x618] ;  /* 0x0001860000097ab9 */ /* 0x000fe20000000800 */
[----:B------:R-:W-:-:S02]  /*0c80*/  UIMAD UR12, UR11, UR12, UR10 ;  /* 0x0000000c0b0c72a4 */ /* 0x000fc4000f8e020a */
[----:B------:R-:W-:Y:S02]  /*0c90*/  UIMAD UR4, UR4, UR14, URZ ;  /* 0x0000000e040472a4 */ /* 0x000fe4000f8e023f */
[----:B------:R-:W-:Y:S02]  /*0ca0*/  UIMAD.WIDE.U32 UR6, UR5, UR14, UR6 ;  /* 0x0000000e050672a5 */ /* 0x000fe4000f8e0006 */
[----:B------:R-:W-:Y:S01]  /*0cb0*/  UIMAD UR4, UR5, UR15, UR4 ;  /* 0x0000000f050472a4 */ /* 0x000fe2000f8e0204 */
[----:B------:R-:W-:Y:S01]  /*0cc0*/  ULDC UR10, c[0x0][0x608] ;  /* 0x00018200000a7ab9 */ /* 0x000fe20000000800 */
[----:B------:R-:W-:Y:S02]  /*0cd0*/  ULDC UR18, c[0x0][0x658] ;  /* 0x0001960000127ab9 */ /* 0x000fe40000000800 */
[----:B------:R-:W-:Y:S01]  /*0ce0*/  UIADD3 UR7, UR7, UR4, URZ ;  /* 0x0000000407077290 */ /* 0x000fe2000fffe03f */
[----:B------:R-:W-:Y:S02]  /*0cf0*/  UMOV UR11, 0xffffffff ;  /* 0xffffffff000b7882 */ /* 0x000fe40000000000 */
[----:B------:R-:W-:Y:S01]  /*0d00*/  ULDC.64 UR4, c[0x0][0x640] ;  /* 0x0001900000047ab9 */ /* 0x000fe20000000a00 */
[----:B------:R-:W-:Y:S01]  /*0d10*/  USHF.R.U64 UR16, UR6, UR9, UR7 ;  /* 0x0000000906107299 */ /* 0x000fe20008001207 */
[----:B------:R-:W-:Y:S01]  /*0d20*/  ISETP.NE.U32.AND P0, PT, RZ, UR4, PT ;  /* 0x00000004ff007c0c */ /* 0x000fe2000bf05070 */
[----:B------:R-:W-:-:S02]  /*0d30*/  USHF.R.U32.HI UR7, URZ, UR9, UR7 ;  /* 0x000000093f077299 */ /* 0x000fc40008011607 */
[----:B------:R-:W-:Y:S01]  /*0d40*/  USHF.L.U32 UR6, UR11, UR18, URZ ;  /* 0x000000120b067299 */ /* 0x000fe2000800063f */
[----:B------:R-:W-:Y:S01]  /*0d50*/  ISETP.NE.AND.EX P0, PT, RZ, UR5, PT, P0 ;  /* 0x00000005ff007c0c */ /* 0x000fe2000bf05300 */
[----:B------:R-:W-:Y:S02]  /*0d60*/  USHF.R.U64 UR22, UR16, UR10, UR7 ;  /* 0x0000000a10167299 */ /* 0x000fe40008001207 */
[----:B------:R-:W-:Y:S02]  /*0d70*/  USHF.R.U32.HI UR7, URZ, UR10, UR7 ;  /* 0x0000000a3f077299 */ /* 0x000fe40008011607 */
[----:B------:R-:W-:Y:S02]  /*0d80*/  UISETP.NE.AND UP1, UPT, UR45, URZ, UPT ;  /* 0x0000003f2d00728c */ /* 0x000fe4000bf25270 */
[----:B------:R-:W-:Y:S01]  /*0d90*/  USHF.R.U64 UR23, UR22, UR18, UR7 ;  /* 0x0000001216177299 */ /* 0x000fe20008001207 */
[----:B------:R-:W-:Y:S01]  /*0da0*/  ULDC UR17, c[0x0][0x600] ;  /* 0x0001800000117ab9 */ /* 0x000fe20000000800 */
[----:B------:R-:W-:-:S02]  /*0db0*/  ULOP3.LUT UR13, URZ, UR6, URZ, 0x33, !UPT ;  /* 0x000000063f0d7292 */ /* 0x000fc4000f8e333f */
[----:B------:R-:W-:Y:S02]  /*0dc0*/  UIADD3 UR15, UR17, -0x1, URZ ;  /* 0xffffffff110f7890 */ /* 0x000fe4000fffe03f */
[----:B------:R-:W-:Y:S02]  /*0dd0*/  USEL UR12, UR8, UR12, !UP1 ;  /* 0x0000000c080c7287 */ /* 0x000fe4000c800000 */
[----:B------:R-:W-:Y:S01]  /*0de0*/  USHF.R.U32.HI UR7, URZ, UR18, UR7 ;  /* 0x000000123f077299 */ /* 0x000fe20008011607 */
[----:B------:R-:W-:Y:S01]  /*0df0*/  ULDC UR19, c[0x0][0x648] ;  /* 0x0001920000137ab9 */ /* 0x000fe20000000800 */
[----:B------:R-:W-:Y:S01]  /*0e00*/  ULDC UR20, c[0x0][0x638] ;  /* 0x00018e0000147ab9 */ /* 0x000fe20000000800 */
[----:B------:R-:W-:Y:S01]  /*0e10*/  UMOV UR21, 0x1 ;  /* 0x0000000100157882 */ /* 0x000fe20000000000 */
[----:B------:R-:W-:Y:S01]  /*0e20*/  UMOV UR6, UR23 ;  /* 0x0000001700067c82 */ /* 0x000fe20008000000 */
[----:B------:R-:W-:Y:S07]  /*0e30*/  @!P0 BRA `(.L_x_10) ;  /* 0x0000000000308947 */ /* 0x000fee0003800000 */
[----:B------:R-:W-:Y:S02]  /*0e40*/  ULDC UR10, c[0x0][0x64c] ;  /* 0x00019300000a7ab9 */ /* 0x000fe40000000800 */
        /* <DEDUP_REMOVED lines=8> */
[----:B------:R-:W-:-:S07]  /*0ed0*/  UIMAD.WIDE.U32.X UR4, UR14, UR5, UR10, UP0 ;  /* 0x000000050e0472a5 */ /* 0x000fce00080e040a */
[----:B------:R-:W-:Y:S01]  /*0ee0*/  UMOV UR6, UR4 ;  /* 0x0000000400067c82 */ /* 0x000fe20008000000 */
[----:B------:R-:W-:-:S05]  /*0ef0*/  UMOV UR7, UR5 ;  /* 0x0000000500077c82 */ /* 0x000fca0008000000 */
.L_x_10:
[----:B------:R-:W-:Y:S01]  /*0f00*/  USHF.R.U64 UR5, UR6, UR19, UR7 ;  /* 0x0000001306057299 */ /* 0x000fe20008001207 */
[----:B------:R-:W-:Y:S01]  /*0f10*/  IMAD.MOV.U32 R0, RZ, RZ, 0x1 ;  /* 0x00000001ff007424 */ /* 0x000fe200078e00ff */
[----:B------:R-:W-:Y:S02]  /*0f20*/  USHF.L.U32 UR4, UR21, UR18, URZ ;  /* 0x0000001215047299 */ /* 0x000fe4000800063f */
[----:B------:R-:W-:Y:S02]  /*0f30*/  ULOP3.LUT UR13, UR22, UR13, URZ, 0xc0, !UPT ;  /* 0x0000000d160d7292 */ /* 0x000fe4000f8ec03f */
[----:B------:R-:W-:Y:S02]  /*0f40*/  UIADD3 UR6, -UR5, URZ, URZ ;  /* 0x0000003f05067290 */ /* 0x000fe4000fffe13f */
[----:B------:R-:W-:Y:S02]  /*0f50*/  UIMAD UR13, UR4, UR5, UR13 ;  /* 0x00000005040d72a4 */ /* 0x000fe4000f8e020d */
[----:B------:R-:W-:-:S02]  /*0f60*/  ULOP3.LUT UR15, UR16, UR15, URZ, 0xc0, !UPT ;  /* 0x0000000f100f7292 */ /* 0x000fc4000f8ec03f */
[----:B------:R-:W-:Y:S01]  /*0f70*/  UIMAD UR4, UR6, UR20, UR23 ;  /* 0x00000014060472a4 */ /* 0x000fe2000f8e0217 */
[----:B------:R-:W-:Y:S01]  /*0f80*/  ULDC UR5, c[0x0][0x610] ;  /* 0x0001840000057ab9 */ /* 0x000fe20000000800 */
[----:B------:R-:W-:Y:S02]  /*0f90*/  UISETP.NE.AND UP0, UPT, UR45, URZ, UPT ;  /* 0x0000003f2d00728c */ /* 0x000fe4000bf05270 */
[----:B------:R-:W-:Y:S02]  /*0fa0*/  UIMAD UR12, UR13, UR5, UR12 ;  /* 0x000000050d0c72a4 */ /* 0x000fe4000f8e020c */
[----:B------:R-:W-:-:S04]  /*0fb0*/  UIMAD UR4, UR4, UR17, UR15 ;  /* 0x00000011040472a4 */ /* 0x000fc8000f8e020f */
[----:B------:R-:W-:Y:S02]  /*0fc0*/  USEL UR42, UR4, UR12, !UP0 ;  /* 0x0000000c042a7287 */ /* 0x000fe4000c000000 */
[----:B------:R-:W-:-:S12]  /*0fd0*/  USEL UR41, UR12, UR4, !UP0 ;  /* 0x000000040c297287 */ /* 0x000fd8000c000000 */
.L_x_8:
[----:B------:R-:W-:-:S08]  /*0fe0*/  NOP ;  /* 0x0000000000007918 */ /* 0x000fd00000000000 */
[----:B------:R-:W1:Y:S02]  /*0ff0*/  USETMAXREG.TRY_ALLOC.CTAPOOL UP0, 0xf0 ;  /* 0x000000f0000079c8 */ /* 0x000e640008000600 */
[----:B-1----:R-:W-:-:S13]  /*1000*/  PLOP3.LUT P0, PT, PT, PT, UP0, 0x80, 0x0 ;  /* 0x000000000000781c */ /* 0x002fda0003f0f008 */
[----:B------:R-:W-:Y:S05]  /*1010*/  @!P0 BRA `(.L_x_8) ;  /* 0xfffffffc00f08947 */ /* 0x000fea000383ffff */
[----:B------:R-:W-:Y:S01]  /*1020*/  ULDC.64 UR4, c[0x0][0x598] ;  /* 0x0001660000047ab9 */ /* 0x000fe20000000a00 */
[----:B------:R-:W-:Y:S01]  /*1030*/  ULDC.64 UR36, c[0x0][0x208] ;  /* 0x0000820000247ab9 */ /* 0x000fe20000000a00 */
[----:B------:R-:W-:-:S04]  /*1040*/  ISETP.NE.U32.AND P0, PT, RZ, UR4, PT ;  /* 0x00000004ff007c0c */ /* 0x000fc8000bf05070 */
[----:B------:R-:W-:-:S13]  /*1050*/  ISETP.NE.AND.EX P0, PT, RZ, UR5, PT, P0 ;  /* 0x00000005ff007c0c */ /* 0x000fda000bf05300 */
[----:B------:R-:W-:Y:S05]  /*1060*/  @!P0 BRA `(.L_x_11) ;  /* 0x00000000001c8947 */ /* 0x000fea0003800000 */
[----:B------:R-:W1:Y:S02]  /*1070*/  LDC.64 R2, c[0x0][0x598] ;  /* 0x00016600ff027b82 */ /* 0x000e640000000a00 */
[----:B-1----:R-:W2:Y:S02]  /*1080*/  LDG.E.64 R2, desc[UR36][R2.64] ;  /* 0x0000002402027981 */ /* 0x002ea4000c1e1b00 */
[----:B--2---:R-:W-:-:S04]  /*1090*/  ISETP.NE.U32.AND P0, PT, R2, RZ, PT ;  /* 0x000000ff0200720c */ /* 0x004fc80003f05070 */
[----:B------:R-:W-:-:S13]  /*10a0*/  ISETP.NE.AND.EX P0, PT, R3, RZ, PT, P0 ;  /* 0x000000ff0300720c */ /* 0x000fda0003f05300 */
[----:B------:R-:W-:Y:S05]  /*10b0*/  @!P0 BRA `(.L_x_11) ;  /* 0x0000000000088947 */ /* 0x000fea0003800000 */
[----:B------:R1:W5:Y:S01]  /*10c0*/  LD.E R2, desc[UR36][R2.64] ;  /* 0x0000002402027980 */ /* 0x000362000c101900 */
[----:B------:R-:W-:Y:S05]  /*10d0*/  BRA `(.L_x_12) ;  /* 0x0000000000247947 */ /* 0x000fea0003800000 */
.L_x_11:
[----:B------:R-:W-:Y:S02]  /*10e0*/  ULDC.64 UR4, c[0x0][0x588] ;  /* 0x0001620000047ab9 */ /* 0x000fe40000000a00 */
[----:B------:R-:W-:-:S04]  /*10f0*/  ISETP.NE.U32.AND P0, PT, RZ, UR4, PT ;  /* 0x00000004ff007c0c */ /* 0x000fc8000bf05070 */
[----:B------:R-:W-:-:S13]  /*1100*/  ISETP.NE.AND.EX P0, PT, RZ, UR5, PT, P0 ;  /* 0x00000005ff007c0c */ /* 0x000fda000bf05300 */
[----:B------:R-:W-:Y:S05]  /*1110*/  @!P0 BRA `(.L_x_13) ;  /* 0x00000000000c8947 */ /* 0x000fea0003800000 */
[----:B------:R-:W1:Y:S02]  /*1120*/  LDC.64 R2, c[0x0][0x588] ;  /* 0x00016200ff027b82 */ /* 0x000e640000000a00 */
[----:B-1----:R2:W5:Y:S01]  /*1130*/  LDG.E R2, desc[UR36][R2.64] ;  /* 0x0000002402027981 */ /* 0x002562000c1e1900 */
[----:B------:R-:W-:Y:S05]  /*1140*/  BRA `(.L_x_12) ;  /* 0x0000000000087947 */ /* 0x000fea0003800000 */
.L_x_13:
[----:B------:R-:W-:Y:S02]  /*1150*/  ULDC UR4, c[0x0][0x580] ;  /* 0x0001600000047ab9 */ /* 0x000fe40000000800 */
[----:B------:R-:W-:-:S07]  /*1160*/  IMAD.U32 R2, RZ, RZ, UR4 ;  /* 0x00000004ff027e24 */ /* 0x000fce000f8e00ff */
.L_x_12:
[----:B------:R-:W-:Y:S02]  /*1170*/  ULDC.64 UR4, c[0x0][0x5a0] ;  /* 0x0001680000047ab9 */ /* 0x000fe40000000a00 */
[----:B------:R-:W-:-:S04]  /*1180*/  ISETP.NE.U32.AND P0, PT, RZ, UR4, PT ;  /* 0x00000004ff007c0c */ /* 0x000fc8000bf05070 */
[----:B------:R-:W-:-:S13]  /*1190*/  ISETP.NE.AND.EX P0, PT, RZ, UR5, PT, P0 ;  /* 0x00000005ff007c0c */ /* 0x000fda000bf05300 */
[----:B------:R-:W-:Y:S05]  /*11a0*/  @!P0 BRA `(.L_x_14) ;  /* 0x00000000001c8947 */ /* 0x000fea0003800000 */
[----:B------:R-:W3:Y:S02]  /*11b0*/  LDC.64 R4, c[0x0][0x5a0] ;  /* 0x00016800ff047b82 */ /* 0x000ee40000000a00 */
[----:B---3--:R-:W3:Y:S02]  /*11c0*/  LDG.E.64 R4, desc[UR36][R4.64] ;  /* 0x0000002404047981 */ /* 0x008ee4000c1e1b00 */
[----:B---3--:R-:W-:-:S04]  /*11d0*/  ISETP.NE.U32.AND P0, PT, R4, RZ, PT ;  /* 0x000000ff0400720c */ /* 0x008fc80003f05070 */
[----:B------:R-:W-:-:S13]  /*11e0*/  ISETP.NE.AND.EX P0, PT, R5, RZ, PT, P0 ;  /* 0x000000ff0500720c */ /* 0x000fda0003f05300 */
[----:B------:R-:W-:Y:S05]  /*11f0*/  @!P0 BRA `(.L_x_14) ;  /* 0x0000000000088947 */ /* 0x000fea0003800000 */
[----:B------:R3:W5:Y:S01]  /*1200*/  LD.E R16, desc[UR36][R4.64] ;  /* 0x0000002404107980 */ /* 0x000762000c101900 */
[----:B------:R-:W-:Y:S05]  /*1210*/  BRA `(.L_x_15) ;  /* 0x0000000000247947 */ /* 0x000fea0003800000 */
.L_x_14:
[----:B------:R-:W-:Y:S02]  /*1220*/  ULDC.64 UR4, c[0x0][0x590] ;  /* 0x0001640000047ab9 */ /* 0x000fe40000000a00 */
[----:B------:R-:W-:-:S04]  /*1230*/  ISETP.NE.U32.AND P0, PT, RZ, UR4, PT ;  /* 0x00000004ff007c0c */ /* 0x000fc8000bf05070 */
[----:B------:R-:W-:-:S13]  /*1240*/  ISETP.NE.AND.EX P0, PT, RZ, UR5, PT, P0 ;  /* 0x00000005ff007c0c */ /* 0x000fda000bf05300 */
[----:B------:R-:W-:Y:S05]  /*1250*/  @!P0 BRA `(.L_x_16) ;  /* 0x00000000000c8947 */ /* 0x000fea0003800000 */
[----:B------:R-:W3:Y:S02]  /*1260*/  LDC.64 R4, c[0x0][0x590] ;  /* 0x00016400ff047b82 */ /* 0x000ee40000000a00 */
[----:B---3--:R4:W5:Y:S01]  /*1270*/  LDG.E R16, desc[UR36][R4.64] ;  /* 0x0000002404107981 */ /* 0x008962000c1e1900 */
[----:B------:R-:W-:Y:S05]  /*1280*/  BRA `(.L_x_15) ;  /* 0x0000000000087947 */ /* 0x000fea0003800000 */
.L_x_16:
[----:B------:R-:W-:Y:S02]  /*1290*/  ULDC UR4, c[0x0][0x584] ;  /* 0x0001610000047ab9 */ /* 0x000fe40000000800 */
[----:B------:R-:W-:-:S07]  /*12a0*/  IMAD.U32 R16, RZ, RZ, UR4 ;  /* 0x00000004ff107e24 */ /* 0x000fce000f8e00ff */
.L_x_15:
[----:B------:R-:W-:-:S13]  /*12b0*/  LOP3.LUT P0, RZ, R0, 0xff, RZ, 0xc0, !PT ;  /* 0x000000ff00ff7812 */ /* 0x000fda000780c0ff */
[----:B------:R-:W-:Y:S05]  /*12c0*/  @!P0 EXIT ;  /* 0x000000000000894d */ /* 0x000fea0003800000 */
[----:B------:R-:W-:Y:S01]  /*12d0*/  ULDC UR4, c[0x0][0x28c] ;  /* 0x0000a30000047ab9 */ /* 0x000fe20000000800 */
[----:B------:R-:W-:Y:S01]  /*12e0*/  UMOV UR38, URZ ;  /* 0x0000003f00267c82 */ /* 0x000fe20008000000 */
[----:B------:R-:W-:Y:S01]  /*12f0*/  UIADD3 UR4, UR4, 0x1f, URZ ;  /* 0x0000001f04047890 */ /* 0x000fe2000fffe03f */
[----:B------:R-:W-:-:S03]  /*1300*/  UMOV UR39, URZ ;  /* 0x0000003f00277c82 */ /* 0x000fc60008000000 */
[----:B------:R-:W-:-:S04]  /*1310*/  USHF.R.S32.HI UR5, URZ, 0x1f, UR4 ;  /* 0x0000001f3f057899 */ /* 0x000fc80008011404 */
[----:B------:R-:W-:-:S04]  /*1320*/  ULEA.HI UR5, UR5, UR4, URZ, 0x5 ;  /* 0x0000000405057291 */ /* 0x000fc8000f8f283f */
[----:B------:R-:W-:-:S12]  /*1330*/  USHF.R.S32.HI UR44, URZ, 0x5, UR5 ;  /* 0x000000053f2c7899 */ /* 0x000fd80008011405 */
.L_x_544:
[----:B0-----:R-:W0:Y:S01]  /*1340*/  S2R R0, SR_TID.X ;  /* 0x0000000000007919 */ /* 0x001e220000002100 */
[----:B-1----:R-:W1:Y:S01]  /*1350*/  S2UR UR7, SR_CgaCtaId ;  /* 0x00000000000779c3 */ /* 0x002e620000008800 */
[----:B------:R-:W-:Y:S02]  /*1360*/  UMOV UR6, 0x400 ;  /* 0x0000040000067882 */ /* 0x000fe40000000000 */
[----:B-1----:R-:W-:Y:S01]  /*1370*/  ULEA UR6, UR7, UR6, 0x18 ;  /* 0x0000000607067291 */ /* 0x002fe2000f8ec03f */
[----:B0-----:R-:W-:-:S04]  /*1380*/  LOP3.LUT R0, R0, 0x80, RZ, 0xc0, !PT ;  /* 0x0000008000007812 */ /* 0x001fc800078ec0ff */
[----:B------:R-:W-:-:S06]  /*1390*/  SHF.R.U32.HI R0, RZ, 0x7, R0 ;  /* 0x00000007ff007819 */ /* 0x000fcc0000011600 */
[----:B------:R-:W0:Y:S02]  /*13a0*/  SHFL.IDX PT, R0, R0, RZ, 0x1f ;  /* 0x00001fff00007589 */ /* 0x000e2400000e0000 */
[----:B0-----:R-:W-:-:S13]  /*13b0*/  R2UR UR4, R0 ;  /* 0x00000000000472ca */ /* 0x001fda00000e0000 */
[----:B------:R-:W-:-:S04]  /*13c0*/  ULEA.HI UR5, UR4, UR4, URZ, 0x1 ;  /* 0x0000000404057291 */ /* 0x000fc8000f8f083f */
[----:B------:R-:W-:-:S04]  /*13d0*/  ULOP3.LUT UR5, UR5, 0xffffe, URZ, 0xc0, !UPT ;  /* 0x000ffffe05057892 */ /* 0x000fc8000f8ec03f */
[----:B------:R-:W-:-:S03]  /*13e0*/  UIADD3 UR5, UR4, -UR5, URZ ;  /* 0x8000000504057290 */ /* 0x000fc6000fffe03f */
[----:B------:R-:W-:Y:S01]  /*13f0*/  ULDC UR4, c[0x0][0x28c] ;  /* 0x0000a30000047ab9 */ /* 0x000fe20000000800 */
[----:B------:R-:W-:Y:S01]  /*1400*/  ULEA UR5, UR5, UR6, 0xc ;  /* 0x0000000605057291 */ /* 0x000fe2000f8e603f */
[----:B------:R-:W-:-:S03]  /*1410*/  ISETP.LT.AND P0, PT, RZ, UR4, PT ;  /* 0x00000004ff007c0c */ /* 0x000fc6000bf01270 */
[----:B------:R-:W-:-:S04]  /*1420*/  UIADD3 UR5, UR5, 0x100, URZ ;  /* 0x0000010005057890 */ /* 0x000fc8000fffe03f */
[----:B------:R-:W-:-:S04]  /*1430*/  USHF.R.U32.HI UR5, URZ, 0x4, UR5 ;  /* 0x000000043f057899 */ /* 0x000fc80008011605 */
[----:B------:R-:W-:Y:S02]  /*1440*/  ULOP3.LUT UR46, UR5, 0x3fff, URZ, 0xc0, !UPT ;  /* 0x00003fff052e7892 */ /* 0x000fe4000f8ec03f */
[----:B---3--:R-:W-:Y:S10]  /*1450*/  @P0 BRA `(.L_x_17) ;  /* 0x0000000000400947 */ /* 0x008ff40003800000 */
[----:B------:R-:W-:Y:S01]  /*1460*/  MOV R0, 0x0 ;  /* 0x0000000000007802 */ /* 0x000fe20000000f00 */
[----:B------:R-:W-:Y:S01]  /*1470*/  ULDC.64 UR4, c[0x4][0x68] ;  /* 0x01001a0000047ab9 */ /* 0x000fe20000000a00 */
[----:B------:R-:W-:Y:S01]  /*1480*/  ULDC.64 UR6, c[0x4][0x8] ;  /* 0x0100020000067ab9 */ /* 0x000fe20000000a00 */
[----:B---34-:R-:W-:Y:S01]  /*1490*/  IMAD.U32 R4, RZ, RZ, UR4 ;  /* 0x00000004ff047e24 */ /* 0x018fe2000f8e00ff */
[----:B------:R0:W1:Y:S01]  /*14a0*/  LDC.64 R14, c[0x4][R0] ;  /* 0x01000000000e7b82 */ /* 0x0000620000000a00 */
[----:B------:R-:W-:Y:S01]  /*14b0*/  MOV R5, UR5 ;  /* 0x0000000500057c02 */ /* 0x000fe20008000f00 */
[----:B------:R-:W-:Y:S01]  /*14c0*/  ULDC.64 UR4, c[0x4][0x70] ;  /* 0x01001c0000047ab9 */ /* 0x000fe20000000a00 */
[----:B------:R-:W-:Y:S01]  /*14d0*/  IMAD.U32 R10, RZ, RZ, UR6 ;  /* 0x00000006ff0a7e24 */ /* 0x000fe2000f8e00ff */
[----:B------:R-:W-:Y:S01]  /*14e0*/  MOV R13, RZ ;  /* 0x000000ff000d7202 */ /* 0x000fe20000000f00 */
[----:B------:R-:W-:Y:S02]  /*14f0*/  IMAD.U32 R6, RZ, RZ, UR4 ;  /* 0x00000004ff067e24 */ /* 0x000fe4000f8e00ff */
[----:B------:R-:W-:-:S02]  /*1500*/  IMAD.U32 R7, RZ, RZ, UR5 ;  /* 0x00000005ff077e24 */ /* 0x000fc4000f8e00ff */
[----:B------:R-:W-:Y:S02]  /*1510*/  IMAD.U32 R11, RZ, RZ, UR7 ;  /* 0x00000007ff0b7e24 */ /* 0x000fe4000f8e00ff */
[----:B------:R-:W-:Y:S02]  /*1520*/  IMAD.MOV.U32 R8, RZ, RZ, 0x1e1 ;  /* 0x000001e1ff087424 */ /* 0x000fe400078e00ff */
[----:B0-----:R-:W-:-:S07]  /*1530*/  IMAD.MOV.U32 R12, RZ, RZ, 0x1 ;  /* 0x00000001ff0c7424 */ /* 0x001fce00078e00ff */
[----:B------:R-:W-:-:S07]  /*1540*/  LEPC R20, `(.L_x_17) ;  /* 0x000000001014794e */ /* 0x000fce0000000000 */
[----:B-12--5:R-:W-:Y:S05]  /*1550*/  CALL.ABS.NOINC R14 ;  /* 0x000000000e007343 */ /* 0x026fea0003c00000 */
.L_x_17:
[----:B------:R-:W-:-:S06]  /*1560*/  ULOP3.LUT UR4, UR40, 0x1, URZ, 0xfc, !UPT ;  /* 0x0000000128047892 */ /* 0x000fcc000f8efc3f */
[----:B------:R-:W-:-:S05]  /*1570*/  IMAD.U32 R0, RZ, RZ, UR4 ;  /* 0x00000004ff007e24 */ /* 0x000fca000f8e00ff */
[----:B------:R-:W-:-:S13]  /*1580*/  ISETP.NE.AND P0, PT, R0, 0x3, PT ;  /* 0x000000030000780c */ /* 0x000fda0003f05270 */
[----:B------:R-:W-:Y:S05]  /*1590*/  @!P0 BRA `(.L_x_18) ;  /* 0x0000000000048947 */ /* 0x000fea0003800000 */
[----:B------:R-:W-:Y:S01]  /*15a0*/  BPT.TRAP 0x1 ;  /* 0x000000040000795c */ /* 0x000fe20000300000 */
.L_x_18:
[----:B------:R-:W0:Y:S01]  /*15b0*/  S2UR UR5, SR_CgaCtaId ;  /* 0x00000000000579c3 */ /* 0x000e220000008800 */
[----:B------:R-:W-:Y:S01]  /*15c0*/  UMOV UR4, 0x400 ;  /* 0x0000040000047882 */ /* 0x000fe20000000000 */
[----:B--2---:R-:W-:Y:S02]  /*15d0*/  IMAD.U32 R3, RZ, RZ, UR38 ;  /* 0x00000026ff037e24 */ /* 0x004fe4000f8e00ff */
[----:B---34-:R-:W-:-:S03]  /*15e0*/  IMAD.U32 R5, RZ, RZ, UR39 ;  /* 0x00000027ff057e24 */ /* 0x018fc6000f8e00ff */
[----:B------:R-:W-:Y:S01]  /*15f0*/  SHF.L.U32 R3, R3, 0x1f, RZ ;  /* 0x0000001f03037819 */ /* 0x000fe200000006ff */
[----:B0-----:R-:W-:-:S06]  /*1600*/  ULEA UR4, UR5, UR4, 0x18 ;  /* 0x0000000405047291 */ /* 0x001fcc000f8ec03f */
[----:B------:R-:W-:-:S04]  /*1610*/  IMAD.U32 R0, RZ, RZ, UR4 ;  /* 0x00000004ff007e24 */ /* 0x000fc8000f8e00ff */
[----:B------:R-:W-:-:S04]  /*1620*/  IMAD R4, R5, 0x8, R0 ;  /* 0x0000000805047824 */ /* 0x000fc800078e0200 */
[----:B------:R0:W1:Y:S01]  /*1630*/  SYNCS.PHASECHK.TRANS64.TRYWAIT P1, [R4+URZ], R3 ;  /* 0x00000003040075a7 */ /* 0x000062000802017f */
[----:B------:R-:W-:Y:S05]  /*1640*/  @!P0 BRA `(.L_x_19) ;  /* 0x0000000000048947 */ /* 0x000fea0003800000 */
[----:B------:R-:W-:Y:S01]  /*1650*/  BPT.TRAP 0x1 ;  /* 0x000000040000795c */ /* 0x000fe20000300000 */
.L_x_19:
[----:B-1----:R-:W-:Y:S05]  /*1660*/  @P1 BRA `(.L_x_20) ;  /* 0x0000000000081947 */ /* 0x002fea0003800000 */
[----:B------:R-:W1:Y:S02]  /*1670*/  SYNCS.PHASECHK.TRANS64.TRYWAIT P1, [R4+URZ], R3 ;  /* 0x00000003040075a7 */ /* 0x000e64000802017f */
[----:B-1----:R-:W-:Y:S05]  /*1680*/  @!P1 BRA `(.L_x_21) ;  /* 0x0000016800649947 */ /* 0x002fea0003800000 */
.L_x_20:
[----:B------:R-:W-:-:S04]  /*1690*/  UISETP.LT.AND UP0, UPT, UR44, 0x1, UPT ;  /* 0x000000012c00788c */ /* 0x000fc8000bf01270 */
[----:B------:R-:W-:-:S06]  /*16a0*/  USEL UR4, UR44, 0x1, UP0 ;  /* 0x000000012c047887 */ /* 0x000fcc0008000000 */
[----:B01----:R-:W-:Y:S01]  /*16b0*/  IMAD.U32 R4, RZ, RZ, UR4 ;  /* 0x00000004ff047e24 */ /* 0x003fe2000f8e00ff */
[----:B------:R-:W-:Y:S05]  /*16c0*/  WARPSYNC.ALL ;  /* 0x0000000000007948 */ /* 0x000fea0003800000 */
[----:B------:R-:W-:-:S04]  /*16d0*/  IADD3 R4, -R4, UR44, RZ ;  /* 0x0000002c04047c10 */ /* 0x000fc8000fffe1ff */
[----:B------:R-:W-:Y:S02]  /*16e0*/  ISETP.GE.AND P1, PT, R4, 0x1, PT ;  /* 0x000000010400780c */ /* 0x000fe40003f26270 */
[----:B------:R-:W-:Y:S01]  /*16f0*/  R2UR UR4, R0 ;  /* 0x00000000000472ca */ /* 0x000fe200000e0000 */
[----:B------:R-:W-:Y:S01]  /*1700*/  ULOP3.LUT UR8, UR46, 0x10000, URZ, 0xfc, !UPT ;  /* 0x000100002e087892 */ /* 0x000fe2000f8efc3f */
[----:B------:R-:W-:Y:S01]  /*1710*/  WARPGROUP.ARRIVE ;  /* 0x00000000000079c5 */ /* 0x000fe20000000000 */
[----:B------:R-:W-:Y:S01]  /*1720*/  UMOV UR5, 0x80000020 ;  /* 0x8000002000057882 */ /* 0x000fe20000000000 */
[----:B------:R-:W-:Y:S01]  /*1730*/  UMOV UR7, 0x80000020 ;  /* 0x8000002000077882 */ /* 0x000fe20000000000 */
[----:B------:R-:W-:-:S08]  /*1740*/  ULEA UR10, UR39, UR8, 0xa ;  /* 0x00000008270a7291 */ /* 0x000fd0000f8e503f */
[----:B------:R-:W-:-:S04]  /*1750*/  UIADD3 UR4, UR4, 0x10100, URZ ;  /* 0x0001010004047890 */ /* 0x000fc8000fffe03f */
[----:B------:R-:W-:-:S04]  /*1760*/  USHF.R.U32.HI UR4, URZ, 0x4, UR4 ;  /* 0x000000043f047899 */ /* 0x000fc80008011604 */
[----:B------:R-:W-:-:S04]  /*1770*/  ULOP3.LUT UR4, UR4, 0x3fff, URZ, 0xc0, !UPT ;  /* 0x00003fff04047892 */ /* 0x000fc8000f8ec03f */
[----:B------:R-:W-:-:S03]  /*1780*/  ULOP3.LUT UR9, UR4, 0x10000, URZ, 0xfc, !UPT ;  /* 0x0001000004097892 */ /* 0x000fc6000f8efc3f */
[----:B------:R-:W-:Y:S01]  /*1790*/  UMOV UR4, UR10 ;  /* 0x0000000a00047c82 */ /* 0x000fe20008000000 */
[----:B------:R-:W-:-:S07]  /*17a0*/  ULEA UR11, UR39, UR9, 0xa ;  /* 0x00000009270b7291 */ /* 0x000fce000f8e503f */
[----:B------:R-:W-:Y:S02]  /*17b0*/  UMOV UR6, UR11 ;  /* 0x0000000b00067c82 */ /* 0x000fe40008000000 */
[----:B------:R-:W-:Y:S01]  /*17c0*/  HGMMA.64x256x16.F32.BF16 R24, gdesc[UR4], RZ, !UPT, gsb0 ;  /* 0x03e00000041879f0 */ /* 0x000fe2000c0018ff */
[----:B------:R-:W-:Y:S01]  /*17d0*/  UIADD3 UR4, UR10, 0x200, URZ ;  /* 0x000002000a047890 */ /* 0x000fe2000fffe03f */
[----:B------:R-:W-:Y:S01]  /*17e0*/  UMOV UR5, 0x80000020 ;  /* 0x8000002000057882 */ /* 0x000fe20000000000 */
[----:B------:R-:W-:Y:S02]  /*17f0*/  WARPGROUP.DEPBAR.LE gsb0, 0x0 ;  /* 0x00008000000079c5 */ /* 0x000fe40000010000 */
[----:B------:R-:W-:Y:S01]  /*1800*/  STL.64 [R1], R24 ;  /* 0x0000001801007387 */ /* 0x000fe20000100a00 */
[----:B------:R-:W-:Y:S01]  /*1810*/  MOV R235, R51 ;  /* 0x0000003300eb7202 */ /* 0x000fe20000000f00 */
[----:B------:R-:W-:Y:S01]  /*1820*/  IMAD.MOV.U32 R234, RZ, RZ, R52 ;  /* 0x000000ffffea7224 */ /* 0x000fe200078e0034 */
[----:B------:R-:W-:Y:S01]  /*1830*/  MOV R228, R58 ;  /* 0x0000003a00e47202 */ /* 0x000fe20000000f00 */
[----:B------:R-:W-:Y:S01]  /*1840*/  STL.64 [R1+0x8], R26 ;  /* 0x0000081a01007387 */ /* 0x000fe20000100a00 */
[----:B------:R-:W-:Y:S01]  /*1850*/  IMAD.MOV.U32 R233, RZ, RZ, R53 ;  /* 0x000000ffffe97224 */ /* 0x000fe200078e0035 */
[----:B------:R-:W-:Y:S01]  /*1860*/  MOV R221, R65 ;  /* 0x0000004100dd7202 */ /* 0x000fe20000000f00 */
[----:B------:R-:W-:Y:S01]  /*1870*/  IMAD.MOV.U32 R232, RZ, RZ, R54 ;  /* 0x000000ffffe87224 */ /* 0x000fe200078e0036 */
        /* <DEDUP_REMOVED lines=44> */
[----:B------:R-:W-:Y:S01]  /*1b40*/  MOV R6, R149 ;  /* 0x0000009500067202 */ /* 0x000fe20000000f00 */
[----:B------:R-:W-:Y:S01]  /*1b50*/  IMAD.MOV.U32 R165, RZ, RZ, R81 ;  /* 0x000000ffffa57224 */ /* 0x000fe200078e0051 */
[----:B------:R0:W-:Y:S01]  /*1b60*/  STL [R1+0x68], R50 ;  /* 0x0000683201007387 */ /* 0x0001e20000100800 */
[----:B------:R-:W-:-:S02]  /*1b70*/  IMAD.MOV.U32 R166, RZ, RZ, R82 ;  /* 0x000000ffffa67224 */ /* 0x000fc400078e0052 */
[----:B------:R-:W-:Y:S01]  /*1b80*/  IMAD.MOV.U32 R167, RZ, RZ, R83 ;  /* 0x000000ffffa77224 */ /* 0x000fe200078e0053 */
[----:B------:R-:W-:Y:S01]  /*1b90*/  STL [R1+0x2b8], R152 ;  /* 0x0002b89801007387 */ /* 0x000fe20000100800 */
[----:B------:R-:W-:Y:S02]  /*1ba0*/  IMAD.MOV.U32 R168, RZ, RZ, R84 ;  /* 0x000000ffffa87224 */ /* 0x000fe400078e0054 */
[----:B------:R-:W-:Y:S02]  /*1bb0*/  IMAD.MOV.U32 R169, RZ, RZ, R85 ;  /* 0x000000ffffa97224 */ /* 0x000fe400078e0055 */
[----:B------:R-:W-:Y:S02]  /*1bc0*/  IMAD.MOV.U32 R171, RZ, RZ, R87 ;  /* 0x000000ffffab7224 */ /* 0x000fe400078e0057 */
[----:B------:R-:W-:Y:S02]  /*1bd0*/  IMAD.MOV.U32 R172, RZ, RZ, R88 ;  /* 0x000000ffffac7224 */ /* 0x000fe400078e0058 */
[----:B------:R-:W-:-:S02]  /*1be0*/  IMAD.MOV.U32 R173, RZ, RZ, R89 ;  /* 0x000000ffffad7224 */ /* 0x000fc400078e0059 */
[----:B------:R-:W-:Y:S02]  /*1bf0*/  IMAD.MOV.U32 R174, RZ, RZ, R90 ;  /* 0x000000ffffae7224 */ /* 0x000fe400078e005a */
        /* <DEDUP_REMOVED lines=52> */
[----:B0-----:R-:W-:-:S06]  /*1f40*/  WARPGROUP.ARRIVE ;  /* 0x00000000000079c5 */ /* 0x001fcc0000000000 */
[----:B------:R-:W-:Y:S03]  /*1f50*/  HGMMA.64x256x16.F32.BF16 R24, gdesc[UR4], RZ, !UPT, gsb0 ;  /* 0x03e00000041879f0 */ /* 0x000fe6000c0018ff */
[----:B------:R-:W-:Y:S02]  /*1f60*/  WARPGROUP.DEPBAR.LE gsb0, 0x0 ;  /* 0x00008000000079c5 */ /* 0x000fe40000010000 */
[----:B------:R-:W-:Y:S04]  /*1f70*/  STL.64 [R1+0x2b0], R150 ;  /* 0x0002b09601007387 */ /* 0x000fe80000100a00 */
        /* <DEDUP_REMOVED lines=20> */
[----:B------:R0:W-:Y:S04]  /*20c0*/  STL.64 [R1+0x208], R108 ;  /* 0x0002086c01007387 */ /* 0x0001e80000100a00 */
[----:B0-----:R-:W2:Y:S04]  /*20d0*/  LDL.LU R108, [R1] ;  /* 0x00000000016c7983 */ /* 0x001ea80000300800 */
[----:B------:R-:W2:Y:S04]  /*20e0*/  LDL.LU R109, [R1+0x4] ;  /* 0x00000400016d7983 */ /* 0x000ea80000300800 */
        /* <DEDUP_REMOVED lines=24> */
[----:B------:R-:W2:Y:S01]  /*2270*/  LDL.LU R134, [R1+0x68] ;  /* 0x0000680001867983 */ /* 0x000ea20000300800 */
[----:B------:R-:W-:Y:S01]  /*2280*/  IMAD.MOV.U32 R135, RZ, RZ, R235 ;  /* 0x000000ffff877224 */ /* 0x000fe200078e00eb */
[----:B------:R-:W-:Y:S01]  /*2290*/  MOV R139, R231 ;  /* 0x000000e7008b7202 */ /* 0x000fe20000000f00 */
[----:B------:R-:W-:Y:S01]  /*22a0*/  IMAD.MOV.U32 R136, RZ, RZ, R234 ;  /* 0x000000ffff887224 */ /* 0x000fe200078e00ea */
[----:B------:R-:W-:Y:S01]  /*22b0*/  MOV R146, R224 ;  /* 0x000000e000927202 */ /* 0x000fe20000000f00 */
[----:B------:R-:W-:Y:S01]  /*22c0*/  IMAD.MOV.U32 R137, RZ, RZ, R233 ;  /* 0x000000ffff897224 */ /* 0x000fe200078e00e9 */
[----:B------:R-:W-:Y:S01]  /*22d0*/  UIADD3 UR4, UR10, 0x2, URZ ;  /* 0x000000020a047890 */ /* 0x000fe2000fffe03f */
[----:B------:R-:W-:Y:S01]  /*22e0*/  IMAD.MOV.U32 R138, RZ, RZ, R232 ;  /* 0x000000ffff8a7224 */ /* 0x000fe200078e00e8 */
[----:B------:R-:W-:Y:S01]  /*22f0*/  MOV R232, R7 ;  /* 0x0000000700e87202 */ /* 0x000fe20000000f00 */
[----:B------:R-:W-:Y:S01]  /*2300*/  IMAD.MOV.U32 R140, RZ, RZ, R230 ;  /* 0x000000ffff8c7224 */ /* 0x000fe200078e00e6 */
[----:B------:R-:W-:Y:S01]  /*2310*/  UIADD3 UR6, UR11, 0x2, URZ ;  /* 0x000000020b067890 */ /* 0x000fe2000fffe03f */
[----:B------:R-:W-:Y:S01]  /*2320*/  IMAD.MOV.U32 R141, RZ, RZ, R229 ;  /* 0x000000ffff8d7224 */ /* 0x000fe200078e00e5 */
[----:B------:R-:W-:Y:S01]  /*2330*/  UMOV UR5, 0x80000020 ;  /* 0x8000002000057882 */ /* 0x000fe20000000000 */
[----:B------:R-:W-:Y:S01]  /*2340*/  IMAD.MOV.U32 R142, RZ, RZ, R228 ;  /* 0x000000ffff8e7224 */ /* 0x000fe200078e00e4 */
[----:B------:R-:W-:Y:S01]  /*2350*/  UMOV UR7, 0x80000020 ;  /* 0x8000002000077882 */ /* 0x000fe20000000000 */
[----:B------:R-:W-:-:S02]  /*2360*/  IMAD.MOV.U32 R143, RZ, RZ, R227 ;  /* 0x000000ffff8f7224 */ /* 0x000fc400078e00e3 */
[----:B------:R-:W-:Y:S02]  /*2370*/  IMAD.MOV.U32 R144, RZ, RZ, R226 ;  /* 0x000000ffff907224 */ /* 0x000fe400078e00e2 */
[----:B------:R-:W-:Y:S01]  /*2380*/  IMAD.MOV.U32 R145, RZ, RZ, R225 ;  /* 0x000000ffff917224 */ /* 0x000fe200078e00e1 */
[----:B------:R-:W-:Y:S01]  /*2390*/  MOV R225, R14 ;  /* 0x0000000e00e17202 */ /* 0x000fe20000000f00 */
[----:B------:R-:W-:Y:S02]  /*23a0*/  IMAD.MOV.U32 R147, RZ, RZ, R223 ;  /* 0x000000ffff937224 */ /* 0x000fe400078e00df */
[----:B------:R-:W-:Y:S02]  /*23b0*/  IMAD.MOV.U32 R148, RZ, RZ, R222 ;  /* 0x000000ffff947224 */ /* 0x000fe400078e00de */
[----:B------:R-:W-:Y:S02]  /*23c0*/  IMAD.MOV.U32 R149, RZ, RZ, R221 ;  /* 0x000000ffff957224 */ /* 0x000fe400078e00dd */
        /* <DEDUP_REMOVED lines=18> */
[----:B------:R-:W-:-:S06]  /*24f0*/  IMAD.MOV.U32 R235, RZ, RZ, R3 ;  /* 0x000000ffffeb7224 */ /* 0x000fcc00078e0003 */
[----:B--2---:R-:W-:-:S06]  /*2500*/  WARPGROUP.ARRIVE ;  /* 0x00000000000079c5 */ /* 0x004fcc0000000000 */
[----:B------:R-:W-:Y:S03]  /*2510*/  HGMMA.64x256x16.F32.BF16 R108, gdesc[UR4], R108, gsb0 ;  /* 0x03e00000046c79f0 */ /* 0x000fe6000800186c */
[----:B------:R-:W-:Y:S02]  /*2520*/  WARPGROUP.DEPBAR.LE gsb0, 0x0 ;  /* 0x00008000000079c5 */ /* 0x000fe40000010000 */
[----:B------:R-:W-:Y:S04]  /*2530*/  STL.64 [R1], R108 ;  /* 0x0000006c01007387 */ /* 0x000fe80000100a00 */
        /* <DEDUP_REMOVED lines=63> */
[----:B0-----:R1:W5:Y:S04]  /*2930*/  LDL.LU R152, [R1+0x2b8] ;  /* 0x0002b80001987983 */ /* 0x0013680000300800 */
[----:B------:R-:W2:Y:S04]  /*2940*/  LDL.LU.64 R150, [R1+0x2b0] ;  /* 0x0002b00001967983 */ /* 0x000ea80000300a00 */
        /* <DEDUP_REMOVED lines=20> */
[----:B------:R-:W2:Y:S01]  /*2a90*/  LDL.LU.64 R108, [R1+0x208] ;  /* 0x00020800016c7983 */ /* 0x000ea20000300a00 */
[----:B------:R-:W-:Y:S01]  /*2aa0*/  UIADD3 UR4, UR10, 0x202, URZ ;  /* 0x000002020a047890 */ /* 0x000fe2000fffe03f */
[----:B------:R-:W-:Y:S01]  /*2ab0*/  UMOV UR5, 0x80000020 ;  /* 0x8000002000057882 */ /* 0x000fe20000000000 */
[----:B--2---:R-:W-:-:S07]  /*2ac0*/  WARPGROUP.ARRIVE ;  /* 0x00000000000079c5 */ /* 0x004fce0000000000 */
[----:B------:R-:W-:Y:S03]  /*2ad0*/  HGMMA.64x256x16.F32.BF16 R24, gdesc[UR4], R24, gsb0 ;  /* 0x03e00000041879f0 */ /* 0x000fe60008001818 */
[----:B------:R-:W-:Y:S02]  /*2ae0*/  WARPGROUP.DEPBAR.LE gsb0, 0x0 ;  /* 0x00008000000079c5 */ /* 0x000fe40000010000 */
[----:B-1----:R-:W-:Y:S05]  /*2af0*/  @!P1 BRA `(.L_x_22) ;  /* 0x0000002000949947 */ /* 0x002fea0003800000 */
[----:B------:R-:W-:Y:S02]  /*2b00*/  UIADD3 UR4, UR39, 0x1, URZ ;  /* 0x0000000127047890 */ /* 0x000fe4000fffe03f */
[----:B------:R-:W-:Y:S02]  /*2b10*/  UMOV UR11, UR39 ;  /* 0x00000027000b7c82 */ /* 0x000fe40008000000 */
[----:B------:R-:W-:-:S04]  /*2b20*/  UISETP.NE.AND UP0, UPT, UR4, 0x4, UPT ;  /* 0x000000040400788c */ /* 0x000fc8000bf05270 */
[----:B------:R-:W-:Y:S02]  /*2b30*/  USEL UR5, URZ, 0x1, UP0 ;  /* 0x000000013f057887 */ /* 0x000fe40008000000 */
[----:B------:R-:W-:Y:S02]  /*2b40*/  USEL UR10, UR4, URZ, UP0 ;  /* 0x0000003f040a7287 */ /* 0x000fe40008000000 */
[----:B------:R-:W-:-:S06]  /*2b50*/  ULOP3.LUT UR5, UR38, UR5, URZ, 0x3c, !UPT ;  /* 0x0000000526057292 */ /* 0x000fcc000f8e3c3f */
[----:B------:R-:W-:-:S07]  /*2b60*/  IMAD.U32 R3, RZ, RZ, UR5 ;  /* 0x00000005ff037e24 */ /* 0x000fce000f8e00ff */
.L_x_29:
[----:B------:R-:W-:Y:S05]  /*2b70*/  @!P0 BRA `(.L_x_23) ;  /* 0x0000000000048947 */ /* 0x000fea0003800000 */
[----:B------:R-:W-:Y:S01]  /*2b80*/  BPT.TRAP 0x1 ;  /* 0x000000040000795c */ /* 0x000fe20000300000 */
.L_x_23:
[----:B------:R-:W0:Y:S01]  /*2b90*/  S2UR UR5, SR_CgaCtaId ;  /* 0x00000000000579c3 */ /* 0x000e220000008800 */
[----:B------:R-:W-:Y:S01]  /*2ba0*/  UMOV UR4, 0x400 ;  /* 0x0000040000047882 */ /* 0x000fe20000000000 */
[----:B------:R-:W-:Y:S01]  /*2bb0*/  IMAD.U32 R5, RZ, RZ, UR10 ;  /* 0x0000000aff057e24 */ /* 0x000fe2000f8e00ff */
[----:B------:R-:W-:Y:S01]  /*2bc0*/  SHF.L.U32 R6, R3, 0x1f, RZ ;  /* 0x0000001f03067819 */ /* 0x000fe200000006ff */
[----:B0-----:R-:W-:-:S06]  /*2bd0*/  ULEA UR4, UR5, UR4, 0x18 ;  /* 0x0000000405047291 */ /* 0x001fcc000f8ec03f */
[----:B------:R-:W-:-:S05]  /*2be0*/  IMAD.U32 R0, RZ, RZ, UR4 ;  /* 0x00000004ff007e24 */ /* 0x000fca000f8e00ff */
[----:B------:R-:W-:-:S04]  /*2bf0*/  LEA R5, R5, R0, 0x3 ;  /* 0x0000000005057211 */ /* 0x000fc800078e18ff */
[----:B------:R0:W1:Y:S01]  /*2c00*/  SYNCS.PHASECHK.TRANS64.TRYWAIT P1, [R5+URZ], R6 ;  /* 0x00000006050075a7 */ /* 0x000062000802017f */
[----:B------:R-:W-:Y:S05]  /*2c10*/  @!P0 BRA `(.L_x_24) ;  /* 0x0000000000048947 */ /* 0x000fea0003800000 */
[----:B------:R-:W-:Y:S01]  /*2c20*/  BPT.TRAP 0x1 ;  /* 0x000000040000795c */ /* 0x000fe20000300000 */
.L_x_24:
[----:B-1----:R-:W-:Y:S05]  /*2c30*/  @P1 BRA `(.L_x_25) ;  /* 0x0000000000081947 */ /* 0x002fea0003800000 */
[----:B------:R-:W1:Y:S02]  /*2c40*/  SYNCS.PHASECHK.TRANS64.TRYWAIT P1, [R5+URZ], R6 ;  /* 0x00000006050075a7 */ /* 0x000e64000802017f */
[----:B-1----:R-:W-:Y:S05]  /*2c50*/  @!P1 BRA `(.L_x_26) ;  /* 0x0000015400049947 */ /* 0x002fea0003800000 */
.L_x_25:
        /* <DEDUP_REMOVED lines=64> */
[----:B--2---:R-:W2:Y:S04]  /*3060*/  LDL.LU.64 R24, [R1] ;  /* 0x0000000001187983 */ /* 0x004ea80000300a00 */
        /* <DEDUP_REMOVED lines=63> */
[----:B------:R-:W-:-:S02]  /*3460*/  ULEA UR12, UR10, UR8, 0xa ;  /* 0x000000080a0c7291 */ /* 0x000fc4000f8e503f */
[----:B------:R-:W-:Y:S01]  /*3470*/  ULEA UR13, UR10, UR9, 0xa ;  /* 0x000000090a0d7291 */ /* 0x000fe2000f8e503f */
[----:B------:R-:W-:Y:S01]  /*3480*/  UMOV UR5, 0x80000020 ;  /* 0x8000002000057882 */ /* 0x000fe20000000000 */
[----:B------:R-:W-:-:S03]  /*3490*/  UMOV UR7, 0x80000020 ;  /* 0x8000002000077882 */ /* 0x000fc60000000000 */
[----:B------:R-:W-:Y:S02]  /*34a0*/  UMOV UR4, UR12 ;  /* 0x0000000c00047c82 */ /* 0x000fe40008000000 */
[----:B------:R-:W-:Y:S01]  /*34b0*/  UMOV UR6, UR13 ;  /* 0x0000000d00067c82 */ /* 0x000fe20008000000 */
[----:B--2---:R-:W-:-:S06]  /*34c0*/  WARPGROUP.ARRIVE ;  /* 0x00000000000079c5 */ /* 0x004fcc0000000000 */
[----:B------:R-:W-:Y:S03]  /*34d0*/  HGMMA.64x256x16.F32.BF16 R24, gdesc[UR4], R24, gsb0 ;  /* 0x03e00000041879f0 */ /* 0x000fe60008001818 */
[----:B------:R-:W-:Y:S02]  /*34e0*/  WARPGROUP.DEPBAR.LE gsb0, 0x0 ;  /* 0x00008000000079c5 */ /* 0x000fe40000010000 */
[----:B------:R-:W-:Y:S01]  /*34f0*/  STL.64 [R1], R24 ;  /* 0x0000001801007387 */ /* 0x000fe20000100a00 */
[----:B01----:R-:W-:Y:S01]  /*3500*/  IMAD.MOV.U32 R6, RZ, RZ, R150 ;  /* 0x000000ffff067224 */ /* 0x003fe200078e0096 */
        /* <DEDUP_REMOVED lines=50> */
[----:B------:R0:W-:Y:S01]  /*3830*/  STL.64 [R1+0x68], R50 ;  /* 0x0000683201007387 */ /* 0x0001e20000100a00 */
[----:B------:R-:W-:Y:S01]  /*3840*/  IMAD.MOV.U32 R204, RZ, RZ, R120 ;  /* 0x000000ffffcc7224 */ /* 0x000fe200078e0078 */
[----:B------:R-:W-:Y:S01]  /*3850*/  MOV R229, R58 ;  /* 0x0000003a00e57202 */ /* 0x000fe20000000f00 */
[----:B------:R-:W-:Y:S01]  /*3860*/  IMAD.MOV.U32 R202, RZ, RZ, R118 ;  /* 0x000000ffffca7224 */ /* 0x000fe200078e0076 */
[----:B------:R-:W2:Y:S01]  /*3870*/  LDL.LU.64 R150, [R1+0x4b8] ;  /* 0x0004b80001967983 */ /* 0x000ea20000300a00 */
[----:B------:R-:W-:-:S02]  /*3880*/  IMAD.MOV.U32 R203, RZ, RZ, R119 ;  /* 0x000000ffffcb7224 */ /* 0x000fc400078e0077 */
[----:B------:R-:W-:Y:S01]  /*3890*/  IMAD.MOV.U32 R200, RZ, RZ, R116 ;  /* 0x000000ffffc87224 */ /* 0x000fe200078e0074 */
[----:B------:R-:W2:Y:S01]  /*38a0*/  LDL.LU.64 R148, [R1+0x4b0] ;  /* 0x0004b00001947983 */ /* 0x000ea20000300a00 */
[----:B------:R-:W-:Y:S02]  /*38b0*/  IMAD.MOV.U32 R201, RZ, RZ, R117 ;  /* 0x000000ffffc97224 */ /* 0x000fe400078e0075 */
[----:B------:R-:W-:Y:S01]  /*38c0*/  IMAD.MOV.U32 R199, RZ, RZ, R115 ;  /* 0x000000ffffc77224 */ /* 0x000fe200078e0073 */
[----:B------:R-:W2:Y:S01]  /*38d0*/  LDL.LU.64 R146, [R1+0x4a8] ;  /* 0x0004a80001927983 */ /* 0x000ea20000300a00 */
[----:B------:R-:W-:Y:S02]  /*38e0*/  IMAD.MOV.U32 R196, RZ, RZ, R112 ;  /* 0x000000ffffc47224 */ /* 0x000fe400078e0070 */
        /* <DEDUP_REMOVED lines=100> */
[----:B0-----:R-:W2:Y:S04]  /*3f30*/  LDL.LU.64 R50, [R1+0x328] ;  /* 0x0003280001327983 */ /* 0x001ea80000300a00 */
        /* <DEDUP_REMOVED lines=14> */
[----:B------:R-:W-:-:S02]  /*4020*/  UMOV UR5, 0x80000020 ;  /* 0x8000002000057882 */ /* 0x000fc40000000000 */
[----:B-----5:R-:W-:Y:S01]  /*4030*/  STL [R1+0x2b8], R152 ;  /* 0x0002b89801007387 */ /* 0x020fe20000100800 */
[----:B--2---:R-:W-:-:S06]  /*4040*/  WARPGROUP.ARRIVE ;  /* 0x00000000000079c5 */ /* 0x004fcc0000000000 */
[----:B------:R-:W-:Y:S03]  /*4050*/  HGMMA.64x256x16.F32.BF16 R24, gdesc[UR4], R24, gsb0 ;  /* 0x03e00000041879f0 */ /* 0x000fe60008001818 */
        /* <DEDUP_REMOVED lines=56> */
[----:B------:R-:W-:Y:S01]  /*43e0*/  MOV R234, R6 ;  /* 0x0000000600ea7202 */ /* 0x000fe20000000f00 */
[----:B------:R-:W-:-:S02]  /*43f0*/  IMAD.MOV.U32 R139, RZ, RZ, R232 ;  /* 0x000000ffff8b7224 */ /* 0x000fc400078e00e8 */
[----:B------:R-:W-:Y:S02]  /*4400*/  IMAD.MOV.U32 R141, RZ, RZ, R230 ;  /* 0x000000ffff8d7224 */ /* 0x000fe400078e00e6 */
[----:B------:R-:W-:Y:S02]  /*4410*/  IMAD.MOV.U32 R142, RZ, RZ, R229 ;  /* 0x000000ffff8e7224 */ /* 0x000fe400078e00e5 */
[----:B------:R-:W-:Y:S02]  /*4420*/  IMAD.MOV.U32 R143, RZ, RZ, R228 ;  /* 0x000000ffff8f7224 */ /* 0x000fe400078e00e4 */
[----:B------:R-:W-:Y:S01]  /*4430*/  IMAD.MOV.U32 R144, RZ, RZ, R227 ;  /* 0x000000ffff907224 */ /* 0x000fe200078e00e3 */
[----:B------:R-:W-:Y:S01]  /*4440*/  MOV R227, R13 ;  /* 0x0000000d00e37202 */ /* 0x000fe20000000f00 */
[----:B------:R-:W-:Y:S02]  /*4450*/  IMAD.MOV.U32 R145, RZ, RZ, R226 ;  /* 0x000000ffff917224 */ /* 0x000fe400078e00e2 */
        /* <DEDUP_REMOVED lines=20> */
[----:B------:R-:W-:Y:S01]  /*45a0*/  IMAD.MOV.U32 R235, RZ, RZ, R5 ;  /* 0x000000ffffeb7224 */ /* 0x000fe200078e0005 */
[----:B------:R-:W-:Y:S02]  /*45b0*/  UIADD3 UR4, UR12, 0x2, URZ ;  /* 0x000000020c047890 */ /* 0x000fe4000fffe03f */
[----:B------:R-:W-:Y:S01]  /*45c0*/  UIADD3 UR6, UR13, 0x2, URZ ;  /* 0x000000020d067890 */ /* 0x000fe2000fffe03f */
[----:B------:R-:W-:Y:S01]  /*45d0*/  UMOV UR5, 0x80000020 ;  /* 0x8000002000057882 */ /* 0x000fe20000000000 */
[----:B------:R-:W-:Y:S01]  /*45e0*/  UMOV UR7, 0x80000020 ;  /* 0x8000002000077882 */ /* 0x000fe20000000000 */
        /* <DEDUP_REMOVED lines=96> */
[----:B------:R-:W-:Y:S01]  /*4bf0*/  BPT.TRAP 0x1 ;  /* 0x000000040000795c */ /* 0x000fe20000300000 */
.L_x_27:
[----:B------:R-:W-:Y:S01]  /*4c00*/  ISETP.NE.AND P1, PT, R17, RZ, PT ;  /* 0x000000ff1100720c */ /* 0x000fe20003f25270 */
[----:B------:R-:W-:Y:S01]  /*4c10*/  IMAD.U32 R5, RZ, RZ, UR11 ;  /* 0x0000000bff057e24 */ /* 0x000fe2000f8e00ff */
[----:B------:R-:W-:-:S11]  /*4c20*/  UISETP.GT.U32.AND UP0, UPT, UR40, 0x1, UPT ;  /* 0x000000012800788c */ /* 0x000fd6000bf04070 */
[----:B------:R-:W-:-:S04]  /*4c30*/  @P1 IMAD R5, R5, 0x8, R0 ;  /* 0x0000000805051824 */ /* 0x000fc800078e0200 */
[----:B------:R-:W-:-:S05]  /*4c40*/  @P1 VIADD R5, R5, 0x20 ;  /* 0x0000002005051836 */ /* 0x000fca0000000000 */
[----:B-----5:R-:W-:-:S04]  /*4c50*/  @P1 PRMT R5, R152, 0x654, R5 ;  /* 0x0000065498051816 */ /* 0x020fc80000000005 */
[----:B------:R0:W-:Y:S01]  /*4c60*/  @P1 SYNCS.ARRIVE.TRANS64.RED.A1T0 RZ, [R5+URZ], RZ ;  /* 0x000000ff05ff19a7 */ /* 0x0001e2000810043f */
[----:B------:R-:W-:-:S13]  /*4c70*/  PLOP3.LUT P1, PT, PT, PT, UP0, 0x80, 0x0 ;  /* 0x000000000000781c */ /* 0x000fda0003f2f008 */
[----:B0-----:R-:W-:Y:S05]  /*4c80*/  @P1 BRA `(.L_x_28) ;  /* 0x0000000000041947 */ /* 0x001fea0003800000 */
[----:B------:R-:W-:Y:S01]  /*4c90*/  BPT.TRAP 0x1 ;  /* 0x000000040000795c */ /* 0x000fe20000300000 */
.L_x_28:
[----:B------:R-:W-:Y:S01]  /*4ca0*/  UIADD3 UR10, UR10, 0x1, URZ ;  /* 0x000000010a0a7890 */ /* 0x000fe2000fffe03f */
[C---:B------:R-:W-:Y:S01]  /*4cb0*/  ISETP.GT.AND P1, PT, R4.reuse, 0x1, PT ;  /* 0x000000010400780c */ /* 0x040fe20003f24270 */
[----:B------:R-:W-:Y:S01]  /*4cc0*/  UIADD3 UR11, UR11, 0x1, URZ ;  /* 0x000000010b0b7890 */ /* 0x000fe2000fffe03f */
[----:B------:R-:W-:Y:S01]  /*4cd0*/  VIADD R4, R4, 0xffffffff ;  /* 0xffffffff04047836 */ /* 0x000fe20000000000 */
[----:B------:R-:W-:Y:S02]  /*4ce0*/  UISETP.NE.AND UP0, UPT, UR10, 0x4, UPT ;  /* 0x000000040a00788c */ /* 0x000fe4000bf05270 */
[----:B------:R-:W-:Y:S02]  /*4cf0*/  UISETP.NE.AND UP1, UPT, UR11, 0x4, UPT ;  /* 0x000000040b00788c */ /* 0x000fe4000bf25270 */
[----:B------:R-:W-:Y:S02]  /*4d00*/  USEL UR4, URZ, 0x1, UP0 ;  /* 0x000000013f047887 */ /* 0x000fe40008000000 */
[----:B------:R-:W-:-:S02]  /*4d10*/  USEL UR10, UR10, URZ, UP0 ;  /* 0x0000003f0a0a7287 */ /* 0x000fc40008000000 */
[----:B------:R-:W-:Y:S02]  /*4d20*/  USEL UR11, UR11, URZ, UP1 ;  /* 0x0000003f0b0b7287 */ /* 0x000fe40008800000 */
[----:B------:R-:W-:Y:S01]  /*4d30*/  LOP3.LUT R3, R3, UR4, RZ, 0x3c, !PT ;  /* 0x0000000403037c12 */ /* 0x000fe2000f8e3cff */
[----:B------:R-:W-:Y:S09]  /*4d40*/  @P1 BRA `(.L_x_29) ;  /* 0xffffffdc00881947 */ /* 0x000ff2000383ffff */
.L_x_22:
[----:B------:R-:W0:Y:S02]  /*4d50*/  LDC R3, c[0x0][0x28c] ;  /* 0x0000a300ff037b82 */ /* 0x000e240000000800 */
[----:B0-----:R-:W-:-:S13]  /*4d60*/  ISETP.GE.AND P1, PT, R3, 0x1, PT ;  /* 0x000000010300780c */ /* 0x001fda0003f26270 */
[----:B------:R-:W-:Y:S05]  /*4d70*/  @!P1 BRA `(.L_x_30) ;  /* 0x0000000000449947 */ /* 0x000fea0003800000 */
[----:B------:R-:W-:Y:S05]  /*4d80*/  @!P0 BRA `(.L_x_31) ;  /* 0x0000000000048947 */ /* 0x000fea0003800000 */
[----:B------:R-:W-:Y:S01]  /*4d90*/  BPT.TRAP 0x1 ;  /* 0x000000040000795c */ /* 0x000fe20000300000 */
.L_x_31:
[----:B------:R-:W-:Y:S01]  /*4da0*/  ISETP.NE.AND P0, PT, R17, RZ, PT ;  /* 0x000000ff1100720c */ /* 0x000fe20003f05270 */
[----:B------:R-:W-:-:S12]  /*4db0*/  UISETP.LT.AND UP1, UPT, UR44, 0x1, UPT ;  /* 0x000000012c00788c */ /* 0x000fd8000bf21270 */
[----:B------:R-:W-:-:S05]  /*4dc0*/  VOTEU.ANY UP0, P0 ;  /* 0x00000000003f7886 */ /* 0x000fca0000000100 */
[----:B------:R-:W-:-:S04]  /*4dd0*/  @UP0 USEL UR4, UR44, 0x1, UP1 ;  /* 0x000000012c040887 */ /* 0x000fc80008800000 */
[----:B------:R-:W-:Y:S02]  /*4de0*/  @UP0 UIADD3 UR4, UR39, UR44, -UR4 ;  /* 0x0000002c27040290 */ /* 0x000fe4000fffe804 */
[----:B------:R-:W-:-:S04]  /*4df0*/  UISETP.GT.U32.AND UP0, UPT, UR40, 0x1, UPT ;  /* 0x000000012800788c */ /* 0x000fc8000bf04070 */
[----:B------:R-:W-:-:S05]  /*4e00*/  IMAD.U32 R3, RZ, RZ, UR4 ;  /* 0x00000004ff037e24 */ /* 0x000fca000f8e00ff */
[----:B------:R-:W-:-:S04]  /*4e10*/  @P0 SHF.L.U32 R3, R3, 0x3, RZ ;  /* 0x0000000303030819 */ /* 0x000fc800000006ff */
[----:B------:R-:W-:-:S04]  /*4e20*/  @P0 LOP3.LUT R3, R3, 0x18, RZ, 0xc0, !PT ;  /* 0x0000001803030812 */ /* 0x000fc800078ec0ff */
[----:B------:R-:W-:-:S04]  /*4e30*/  @P0 IADD3 R0, R0, 0x20, R3 ;  /* 0x0000002000000810 */ /* 0x000fc80007ffe003 */
[----:B-----5:R-:W-:-:S04]  /*4e40*/  @P0 PRMT R0, R152, 0x654, R0 ;  /* 0x0000065498000816 */ /* 0x020fc80000000000 */
[----:B------:R0:W-:Y:S01]  /*4e50*/  @P0 SYNCS.ARRIVE.TRANS64.RED.A1T0 RZ, [R0+URZ], RZ ;  /* 0x000000ff00ff09a7 */ /* 0x0001e2000810043f */
[----:B------:R-:W-:-:S13]  /*4e60*/  PLOP3.LUT P0, PT, PT, PT, UP0, 0x80, 0x0 ;  /* 0x000000000000781c */ /* 0x000fda0003f0f008 */
[----:B0-----:R-:W-:Y:S05]  /*4e70*/  @P0 BRA `(.L_x_30) ;  /* 0x0000000000040947 */ /* 0x001fea0003800000 */
[----:B------:R-:W-:Y:S01]  /*4e80*/  BPT.TRAP 0x1 ;  /* 0x000000040000795c */ /* 0x000fe20000300000 */
.L_x_30:
[----:B------:R-:W0:Y:S01]  /*4e90*/  S2R R8, SR_TID.X ;  /* 0x0000000000087919 */ /* 0x000e220000002100 */
[----:B------:R-:W-:Y:S01]  /*4ea0*/  IMAD.MOV.U32 R19, RZ, RZ, 0x6540 ;  /* 0x00006540ff137424 */ /* 0x000fe200078e00ff */
[----:B------:R-:W-:Y:S02]  /*4eb0*/  UIMAD.WIDE UR6, UR41, 0x100, URZ ;  /* 0x00000100290678a5 */ /* 0x000fe4000f8e023f */
[----:B------:R-:W-:Y:S01]  /*4ec0*/  USHF.R.S32.HI UR10, URZ, 0x1f, UR43 ;  /* 0x0000001f3f0a7899 */ /* 0x000fe2000801142b */
[----:B------:R-:W-:Y:S01]  /*4ed0*/  ULDC.64 UR8, c[0x0][0x5d0] ;  /* 0x0001740000087ab9 */ /* 0x000fe20000000a00 */
[----:B------:R-:W-:Y:S02]  /*4ee0*/  UIADD3 UR39, UR44, UR39, URZ ;  /* 0x000000272c277290 */ /* 0x000fe4000fffe03f */
[----:B------:R-:W-:Y:S02]  /*4ef0*/  UIMAD UR4, UR10, UR8, URZ ;  /* 0x000000080a0472a4 */ /* 0x000fe4000f8e023f */
[----:B------:R-:W-:-:S02]  /*4f00*/  USHF.L.U32 UR41, UR41, 0x8, URZ ;  /* 0x0000000829297899 */ /* 0x000fc4000800063f */
[----:B------:R-:W-:Y:S01]  /*4f10*/  UIMAD UR4, UR43, UR9, UR4 ;  /* 0x000000092b0472a4 */ /* 0x000fe2000f8e0204 */
[----:B------:R-:W-:Y:S01]  /*4f20*/  ULDC UR5, c[0x0][0x284] ;  /* 0x0000a10000057ab9 */ /* 0x000fe20000000800 */
[----:B------:R-:W-:Y:S01]  /*4f30*/  UISETP.GT.U32.AND UP0, UPT, UR39, 0x3, UPT ;  /* 0x000000032700788c */ /* 0x000fe2000bf04070 */
[----:B------:R-:W-:-:S03]  /*4f40*/  IMAD.U32 R153, RZ, RZ, UR5 ;  /* 0x00000005ff997e24 */ /* 0x000fc6000f8e00ff */
[----:B------:R-:W-:Y:S01]  /*4f50*/  UISETP.LT.U32.AND UP0, UPT, UR44, 0x4, UP0 ;  /* 0x000000042c00788c */ /* 0x000fe20008701070 */
[--C-:B0-----:R-:W-:Y:S01]  /*4f60*/  SHF.R.U32.HI R4, RZ, 0x7, R8.reuse ;  /* 0x00000007ff047819 */ /* 0x101fe20000011608 */
[----:B------:R-:W-:Y:S01]  /*4f70*/  IMAD.SHL.U32 R18, R8, 0x2, RZ ;  /* 0x0000000208127824 */ /* 0x000fe200078e00ff */
[----:B------:R-:W-:Y:S02]  /*4f80*/  SHF.R.U32.HI R5, RZ, 0x2, R8 ;  /* 0x00000002ff057819 */ /* 0x000fe40000011608 */
[----:B------:R-:W-:Y:S02]  /*4f90*/  LOP3.LUT R4, R4, 0x1, RZ, 0xc0, !PT ;  /* 0x0000000104047812 */ /* 0x000fe400078ec0ff */
[----:B------:R-:W-:Y:S02]  /*4fa0*/  LOP3.LUT R6, R8, 0x60, RZ, 0xc0, !PT ;  /* 0x0000006008067812 */ /* 0x000fe400078ec0ff */
[----:B------:R-:W-:Y:S01]  /*4fb0*/  LOP3.LUT R5, R5, 0x7, RZ, 0xc0, !PT ;  /* 0x0000000705057812 */ /* 0x000fe200078ec0ff */
[----:B------:R-:W-:Y:S01]  /*4fc0*/  IMAD.SHL.U32 R3, R4, 0x40, RZ ;  /* 0x0000004004037824 */ /* 0x000fe200078e00ff */
[----:B------:R-:W-:-:S02]  /*4fd0*/  LOP3.LUT R18, R18, 0x6, RZ, 0xc0, !PT ;  /* 0x0000000612127812 */ /* 0x000fc400078ec0ff */
[----:B------:R-:W-:Y:S02]  /*4fe0*/  SHF.R.U32.HI R6, RZ, 0x1, R6 ;  /* 0x00000001ff067819 */ /* 0x000fe40000011606 */
[--C-:B------:R-:W-:Y:S02]  /*4ff0*/  LOP3.LUT R3, R3, 0x40, R5.reuse, 0xe2, !PT ;  /* 0x0000004003037812 */ /* 0x100fe400078ee205 */
[----:B------:R-:W-:Y:S01]  /*5000*/  PRMT R18, R18, R19, UR42 ;  /* 0x0000002a12127e16 */ /* 0x000fe20008000013 */
[----:B------:R-:W-:Y:S01]  /*5010*/  USHF.L.U32 UR42, UR42, 0x8, URZ ;  /* 0x000000082a2a7899 */ /* 0x000fe2000800063f */
[----:B------:R-:W-:Y:S02]  /*5020*/  IADD3 R0, RZ, -R6, -R5 ;  /* 0x80000006ff007210 */ /* 0x000fe40007ffe805 */
[----:B------:R-:W-:Y:S01]  /*5030*/  LOP3.LUT R3, R3, UR6, R6, 0xfe, !PT ;  /* 0x0000000603037c12 */ /* 0x000fe2000f8efe06 */
[----:B------:R-:W-:Y:S01]  /*5040*/  IMAD.U32 R6, RZ, RZ, UR8 ;  /* 0x00000008ff067e24 */ /* 0x000fe2000f8e00ff */
[----:B------:R-:W-:Y:S01]  /*5050*/  SHF.R.S32.HI R19, RZ, 0x1f, R18 ;  /* 0x0000001fff137819 */ /* 0x000fe20000011412 */
[----:B------:R-:W-:Y:S01]  /*5060*/  ULDC UR8, c[0x0][0x288] ;  /* 0x0000a20000087ab9 */ /* 0x000fe20000000800 */
[----:B------:R-:W-:Y:S01]  /*5070*/  IMAD R0, R4, -0x40, R0 ;  /* 0xffffffc004007824 */ /* 0x000fe200078e0200 */
[----:B------:R-:W-:Y:S01]  /*5080*/  UISETP.GE.AND UP1, UPT, UR42, UR8, UPT ;  /* 0x000000082a00728c */ /* 0x000fe2000bf26270 */
[----:B------:R-:W-:Y:S01]  /*5090*/  MOV R5, 0xfffffffe ;  /* 0xfffffffe00057802 */ /* 0x000fe20000000f00 */
[----:B------:R-:W-:-:S02]  /*50a0*/  IMAD.WIDE.U32 R6, R6, UR43, R18 ;  /* 0x0000002b06067c25 */ /* 0x000fc4000f8e0012 */
[----:B------:R-:W-:Y:S02]  /*50b0*/  UISETP.GE.OR UP1, UPT, UR41, UR5, UP1 ;  /* 0x000000052900728c */ /* 0x000fe40008f26670 */
[----:B------:R-:W-:Y:S01]  /*50c0*/  IADD3 R153, R153, -UR41, R0 ;  /* 0x8000002999997c10 */ /* 0x000fe2000fffe000 */
[----:B------:R-:W-:Y:S01]  /*50d0*/  VIADD R7, R7, UR4 ;  /* 0x0000000407077c36 */ /* 0x000fe20008000000 */
[----:B------:R-:W-:Y:S01]  /*50e0*/  USHF.R.U32.HI UR4, URZ, 0x2, UR39 ;  /* 0x000000023f047899 */ /* 0x000fe20008011627 */
[----:B------:R-:W-:Y:S01]  /*50f0*/  LOP3.LUT R0, R8, 0x3, RZ, 0xc0, !PT ;  /* 0x0000000308007812 */ /* 0x000fe200078ec0ff */
[----:B------:R-:W-:Y:S01]  /*5100*/  USEL UR5, URZ, 0x1, !UP0 ;  /* 0x000000013f057887 */ /* 0x000fe2000c000000 */
[----:B------:R-:W-:Y:S01]  /*5110*/  PLOP3.LUT P0, PT, PT, PT, UP1, 0x80, 0x0 ;  /* 0x000000000000781c */ /* 0x000fe20003f0f018 */
[----:B------:R-:W-:Y:S02]  /*5120*/  ULOP3.LUT UR4, UR4, 0x1, URZ, 0xc0, !UPT ;  /* 0x0000000104047892 */ /* 0x000fe4000f8ec03f */
[----:B------:R-:W-:Y:S01]  /*5130*/  IMAD R0, R0, R5, UR8 ;  /* 0x0000000800007e24 */ /* 0x000fe2000f8e0205 */
[----:B------:R-:W-:-:S02]  /*5140*/  ULOP3.LUT UR39, UR39, 0x3, URZ, 0xc0, !UPT ;  /* 0x0000000327277892 */ /* 0x000fc4000f8ec03f */
[----:B------:R-:W-:Y:S01]  /*5150*/  UISETP.NE.U32.AND UP2, UPT, UR4, 0x1, UPT ;  /* 0x000000010400788c */ /* 0x000fe2000bf45070 */
[----:B------:R-:W-:Y:S01]  /*5160*/  VIADD R0, R0, -UR42 ;  /* 0x8000002a00007c36 */ /* 0x000fe20008000000 */
[----:B------:R-:W-:Y:S02]  /*5170*/  UMOV UR41, 0xffffffff ;  /* 0xffffffff00297882 */ /* 0x000fe40000000000 */
[----:B------:R-:W-:-:S04]  /*5180*/  UISETP.GT.U32.AND UP2, UPT, UR44, 0x3, !UP2 ;  /* 0x000000032c00788c */ /* 0x000fc8000d744070 */
[----:B------:R-:W-:-:S04]  /*5190*/  USEL UR4, URZ, 0x1, !UP2 ;  /* 0x000000013f047887 */ /* 0x000fc8000d000000 */
[----:B------:R-:W-:Y:S01]  /*51a0*/  ULOP3.LUT UR38, UR4, UR38, UR5, 0x96, !UPT ;  /* 0x0000002604267292 */ /* 0x000fe2000f8e9605 */
[----:B------:R-:W-:Y:S11]  /*51b0*/  @P0 BRA `(.L_x_32) ;  /* 0x0000010c00e80947 */ /* 0x000ff60003800000 */
[----:B-----5:R-:W-:Y:S01]  /*51c0*/  FSETP.NEU.AND P0, PT, R16, RZ, PT ;  /* 0x000000ff1000720b */ /* 0x020fe20003f0d000 */
[----:B------:R-:W-:Y:S01]  /*51d0*/  ULDC.64 UR8, c[0x0][0x5c8] ;  /* 0x0001720000087ab9 */ /* 0x000fe20000000a00 */
[----:B------:R-:W-:Y:S01]  /*51e0*/  ISETP.GT.AND P3, PT, R153, RZ, PT ;  /* 0x000000ff9900720c */ /* 0x000fe20003f64270 */
[----:B------:R-:W-:Y:S01]  /*51f0*/  UIMAD UR4, UR7, UR8, URZ ;  /* 0x00000008070472a4 */ /* 0x000fe2000f8e023f */
[----:B------:R-:W-:Y:S01]  /*5200*/  IMAD.U32 R10, RZ, RZ, UR9 ;  /* 0x00000009ff0a7e24 */ /* 0x000fe2000f8e00ff */
[----:B------:R-:W-:Y:S01]  /*5210*/  BSSY B0, `(.L_x_32) ;  /* 0x00010f4000007945 */ /* 0x000fe20003800000 */
[----:B------:R-:W-:Y:S01]  /*5220*/  IMAD.WIDE.U32 R6, R3, UR8, R6 ;  /* 0x0000000803067c25 */ /* 0x000fe2000f8e0006 */
[----:B------:R-:W-:-:S03]  /*5230*/  ISETP.GT.AND P1, PT, R0, RZ, P3 ;  /* 0x000000ff0000720c */ /* 0x000fc60001f24270 */
[----:B------:R-:W-:-:S04]  /*5240*/  IMAD R10, R3, R10, UR4 ;  /* 0x00000004030a7e24 */ /* 0x000fc8000f8e020a */
[----:B------:R-:W-:Y:S01]  /*5250*/  IMAD.IADD R10, R7, 0x1, R10 ;  /* 0x00000001070a7824 */ /* 0x000fe200078e020a */
[----:B------:R-:W-:Y:S06]  /*5260*/  @!P0 BRA `(.L_x_33) ;  /* 0x000000b800108947 */ /* 0x000fec0003800000 */
[----:B------:R-:W0:Y:S01]  /*5270*/  LDC.64 R22, c[0x0][0x5b8] ;  /* 0x00016e00ff167b82 */ /* 0x000e220000000a00 */
[----:B------:R-:W2:Y:S01]  /*5280*/  LDL.LU R11, [R1] ;  /* 0x00000000010b7983 */ /* 0x000ea20000300800 */
[----:B------:R-:W-:-:S06]  /*5290*/  ULDC.64 UR4, c[0x0][0x5c0] ;  /* 0x0001700000047ab9 */ /* 0x000fcc0000000a00 */
[----:B------:R-:W1:Y:S08]  /*52a0*/  LDC.64 R14, c[0x0][0x5b0] ;  /* 0x00016c00ff0e7b82 */ /* 0x000e700000000a00 */
[----:B------:R-:W3:Y:S01]  /*52b0*/  LDC.64 R12, c[0x0][0x5a8] ;  /* 0x00016a00ff0c7b82 */ /* 0x000ee20000000a00 */
[C---:B0-----:R-:W-:Y:S02]  /*52c0*/  IMAD R159, R22.reuse, UR10, RZ ;  /* 0x0000000a169f7c24 */ /* 0x041fe4000f8e02ff */
[----:B------:R-:W-:-:S04]  /*52d0*/  IMAD.WIDE.U32 R154, R22, UR43, R18 ;  /* 0x0000002b169a7c25 */ /* 0x000fc8000f8e0012 */
[----:B------:R-:W-:Y:S02]  /*52e0*/  IMAD R159, R23, UR43, R159 ;  /* 0x0000002b179f7c24 */ /* 0x000fe4000f8e029f */
[----:B-1----:R-:W-:Y:S02]  /*52f0*/  IMAD R158, R14, UR7, RZ ;  /* 0x000000070e9e7c24 */ /* 0x002fe4000f8e02ff */
[----:B------:R-:W-:Y:S02]  /*5300*/  IMAD.IADD R21, R155, 0x1, R159 ;  /* 0x000000019b157824 */ /* 0x000fe400078e029f */
[----:B------:R-:W-:Y:S02]  /*5310*/  IMAD.MOV.U32 R20, RZ, RZ, R154 ;  /* 0x000000ffff147224 */ /* 0x000fe400078e009a */
[C---:B------:R-:W-:Y:S02]  /*5320*/  IMAD R158, R3.reuse, R15, R158 ;  /* 0x0000000f039e7224 */ /* 0x040fe400078e029e */
[----:B------:R-:W-:-:S04]  /*5330*/  IMAD.WIDE.U32 R4, R3, R14, R20 ;  /* 0x0000000e03047225 */ /* 0x000fc800078e0014 */
[----:B------:R-:W-:Y:S01]  /*5340*/  IMAD.IADD R5, R5, 0x1, R158 ;  /* 0x0000000105057824 */ /* 0x000fe200078e029e */
[----:B---3--:R-:W-:-:S04]  /*5350*/  LEA R8, P0, R4, R12, 0x1 ;  /* 0x0000000c04087211 */ /* 0x008fc800078008ff */
[----:B------:R-:W-:-:S05]  /*5360*/  LEA.HI.X R9, R4, R13, R5, 0x1, P0 ;  /* 0x0000000d04097211 */ /* 0x000fca00000f0c05 */
[----:B------:R-:W3:Y:S01]  /*5370*/  @P1 LDG.E.LTC128B.U16 R23, desc[UR36][R8.64] ;  /* 0x0000002408171981 */ /* 0x000ee2000c1e1520 */
[----:B------:R-:W-:Y:S01]  /*5380*/  BSSY B1, `(.L_x_34) ;  /* 0x0000011000017945 */ /* 0x000fe20003800000 */
[----:B---3--:R-:W-:-:S05]  /*5390*/  SHF.L.U32 R4, R23, 0x10, RZ ;  /* 0x0000001017047819 */ /* 0x008fca00000006ff */
[----:B------:R-:W-:-:S04]  /*53a0*/  FMUL R4, R4, R16 ;  /* 0x0000001004047220 */ /* 0x000fc80000400000 */
[----:B--2---:R-:W-:Y:S01]  /*53b0*/  FFMA R7, R11, R2, R4 ;  /* 0x000000020b077223 */ /* 0x004fe20000000004 */
[----:B------:R-:W-:-:S04]  /*53c0*/  LEA R4, P0, R6, UR4, 0x1 ;  /* 0x0000000406047c11 */ /* 0x000fc8000f8008ff */
[----:B------:R-:W-:Y:S02]  /*53d0*/  LEA.HI.X R5, R6, UR5, R10, 0x1, P0 ;  /* 0x0000000506057c11 */ /* 0x000fe400080f0c0a */
[----:B------:R-:W-:-:S05]  /*53e0*/  F2FP.BF16.F32.PACK_AB R6, RZ, R7 ;  /* 0x00000007ff06723e */ /* 0x000fca00000010ff */
[----:B------:R0:W-:Y:S02]  /*53f0*/  @P1 STG.E.U16 desc[UR36][R4.64], R6 ;  /* 0x0000000604001986 */ /* 0x0001e4000c101524 */
[----:B0-----:R-:W-:-:S04]  /*5400*/  IMAD.WIDE.U32 R6, R3, R14, R18 ;  /* 0x0000000e03067225 */ /* 0x001fc800078e0012 */
[----:B------:R-:W-:Y:S02]  /*5410*/  IMAD.IADD R7, R158, 0x1, R7 ;  /* 0x000000019e077824 */ /* 0x000fe400078e0207 */
[----:B------:R-:W-:-:S04]  /*5420*/  IMAD.WIDE.U32 R6, R22, UR43, R6 ;  /* 0x0000002b16067c25 */ /* 0x000fc8000f8e0006 */
[----:B------:R-:W-:Y:S01]  /*5430*/  IMAD.IADD R7, R159, 0x1, R7 ;  /* 0x000000019f077824 */ /* 0x000fe200078e0207 */
[----:B------:R-:W-:-:S04]  /*5440*/  LEA R10, P0, R6, R12, 0x1 ;  /* 0x0000000c060a7211 */ /* 0x000fc800078008ff */
[----:B------:R-:W-:Y:S02]  /*5450*/  LEA.HI.X R11, R6, R13, R7, 0x1, P0 ;  /* 0x0000000d060b7211 */ /* 0x000fe400000f0c07 */
[----:B------:R-:W-:-:S13]  /*5460*/  ISETP.GT.AND P0, PT, R0, 0x1, P3 ;  /* 0x000000010000780c */ /* 0x000fda0001f04270 */
[----:B------:R-:W-:Y:S05]  /*5470*/  @!P0 BRA `(.L_x_35) ;  /* 0x0000000000048947 */ /* 0x000fea0003800000 */
[----:B------:R0:W5:Y:S02]  /*5480*/  LDG.E.LTC128B.U16 R23, desc[UR36][R10.64+0x2] ;  /* 0x000002240a177981 */ /* 0x000164000c1e1520 */
.L_x_35:
[----:B------:R-:W-:Y:S05]  /*5490*/  BSYNC B1 ;  /* 0x0000000000017941 */ /* 0x000fea0003800000 */
.L_x_34:
[----:B------:R-:W2:Y:S01]  /*54a0*/  LDL.LU R7, [R1+0x4] ;  /* 0x0000040001077983 */ /* 0x000ea20000300800 */
[----:B-----5:R-:W-:Y:S01]  /*54b0*/  IMAD.U32 R6, R23, 0x10000, RZ ;  /* 0x0001000017067824 */ /* 0x020fe200078e00ff */
[C---:B------:R-:W-:Y:S01]  /*54c0*/  SHF.L.U64.HI R157, R14.reuse, 0x3, R15 ;  /* 0x000000030e9d7819 */ /* 0x040fe2000001020f */
[----:B------:R-:W-:Y:S01]  /*54d0*/  IMAD.SHL.U32 R156, R14, 0x8, RZ ;  /* 0x000000080e9c7824 */ /* 0x000fe200078e00ff */
[----:B------:R-:W3:Y:S01]  /*54e0*/  LDL.LU R160, [R1+0x8] ;  /* 0x0000080001a07983 */ /* 0x000ee20000300800 */
[----:B------:R-:W-:-:S04]  /*54f0*/  FMUL R6, R6, R16 ;  /* 0x0000001006067220 */ /* 0x000fc80000400000 */
[----:B--2---:R-:W-:-:S05]  /*5500*/  FFMA R6, R7, R2, R6 ;  /* 0x0000000207067223 */ /* 0x004fca0000000006 */
[----:B------:R-:W-:-:S05]  /*5510*/  F2FP.BF16.F32.PACK_AB R6, RZ, R6 ;  /* 0x00000006ff06723e */ /* 0x000fca00000010ff */
[----:B------:R1:W-:Y:S01]  /*5520*/  @P0 STG.E.U16 desc[UR36][R4.64+0x2], R6 ;  /* 0x0000020604000986 */ /* 0x0003e2000c101524 */
[----:B------:R-:W-:-:S04]  /*5530*/  ISETP.GT.AND P0, PT, R153, 0x8, PT ;  /* 0x000000089900780c */ /* 0x000fc80003f04270 */
[----:B------:R-:W-:Y:S01]  /*5540*/  ISETP.GT.AND P1, PT, R0, RZ, P0 ;  /* 0x000000ff0000720c */ /* 0x000fe20000724270 */
[----:B-1----:R-:W-:-:S04]  /*5550*/  IMAD.WIDE.U32 R6, R3, R14, R156 ;  /* 0x0000000e03067225 */ /* 0x002fc800078e009c */
[----:B------:R-:W-:Y:S01]  /*5560*/  IMAD.IADD R158, R158, 0x1, R7 ;  /* 0x000000019e9e7824 */ /* 0x000fe200078e0207 */
[----:B------:R-:W-:-:S05]  /*5570*/  IADD3 R7, P2, R154, R6, RZ ;  /* 0x000000069a077210 */ /* 0x000fca0007f5e0ff */
[----:B------:R-:W-:Y:S01]  /*5580*/  IMAD.X R9, R158, 0x1, R21, P2 ;  /* 0x000000019e097824 */ /* 0x000fe200010e0615 */
[----:B------:R-:W-:-:S04]  /*5590*/  LEA R8, P2, R7, R12, 0x1 ;  /* 0x0000000c07087211 */ /* 0x000fc800078408ff */
[----:B------:R-:W-:-:S05]  /*55a0*/  LEA.HI.X R9, R7, R13, R9, 0x1, P2 ;  /* 0x0000000d07097211 */ /* 0x000fca00010f0c09 */
[----:B------:R1:W2:Y:S01]  /*55b0*/  @P1 LDG.E.LTC128B.U16 R23, desc[UR36][R8.64] ;  /* 0x0000002408171981 */ /* 0x0002a2000c1e1520 */
[----:B------:R-:W-:Y:S01]  /*55c0*/  IADD3 R6, P2, R18, R6, RZ ;  /* 0x0000000612067210 */ /* 0x000fe20007f5e0ff */
[----:B------:R-:W-:Y:S01]  /*55d0*/  BSSY B1, `(.L_x_36) ;  /* 0x0000016000017945 */ /* 0x000fe20003800000 */
[----:B------:R-:W-:Y:S02]  /*55e0*/  ISETP.GT.AND P4, PT, R0, 0x1, P0 ;  /* 0x000000010000780c */ /* 0x000fe40000784270 */
[----:B------:R-:W-:Y:S01]  /*55f0*/  IADD3.X R7, R19, R158, RZ, P2, !PT ;  /* 0x0000009e13077210 */ /* 0x000fe200017fe4ff */
[----:B------:R-:W-:Y:S02]  /*5600*/  IMAD.U32 R158, RZ, RZ, UR9 ;  /* 0x00000009ff9e7e24 */ /* 0x000fe4000f8e00ff */
[----:B------:R-:W-:-:S04]  /*5610*/  IMAD.WIDE.U32 R6, R22, UR43, R6 ;  /* 0x0000002b16067c25 */ /* 0x000fc8000f8e0006 */
[----:B------:R-:W-:Y:S01]  /*5620*/  IMAD.IADD R7, R159, 0x1, R7 ;  /* 0x000000019f077824 */ /* 0x000fe200078e0207 */
[----:B-1----:R-:W-:-:S04]  /*5630*/  LEA R8, P2, R6, R12, 0x1 ;  /* 0x0000000c06087211 */ /* 0x002fc800078408ff */
[----:B------:R-:W-:Y:S01]  /*5640*/  LEA.HI.X R9, R6, R13, R7, 0x1, P2 ;  /* 0x0000000d06097211 */ /* 0x000fe200010f0c07 */
[----:B--2---:R-:W-:-:S04]  /*5650*/  IMAD.U32 R6, R23, 0x10000, RZ ;  /* 0x0001000017067824 */ /* 0x004fc800078e00ff */
[----:B------:R-:W-:-:S04]  /*5660*/  FMUL R6, R6, R16 ;  /* 0x0000001006067220 */ /* 0x000fc80000400000 */
[----:B---3--:R-:W-:Y:S01]  /*5670*/  FFMA R7, R160, R2, R6 ;  /* 0x00000002a0077223 */ /* 0x008fe20000000006 */
[----:B------:R-:W-:Y:S02]  /*5680*/  IMAD.U32 R160, RZ, RZ, UR8 ;  /* 0x00000008ffa07e24 */ /* 0x000fe4000f8e00ff */
[----:B------:R-:W-:Y:S02]  /*5690*/  IMAD.U32 R6, RZ, RZ, UR8 ;  /* 0x00000008ff067e24 */ /* 0x000fe4000f8e00ff */
[----:B------:R-:W-:Y:S01]  /*56a0*/  IMAD.SHL.U32 R160, R160, 0x10, RZ ;  /* 0x00000010a0a07824 */ /* 0x000fe200078e00ff */
[----:B------:R-:W-:Y:S02]  /*56b0*/  F2FP.BF16.F32.PACK_AB R7, RZ, R7 ;  /* 0x00000007ff07723e */ /* 0x000fe400000010ff */
[----:B------:R-:W-:Y:S02]  /*56c0*/  SHF.L.U64.HI R158, R6, 0x4, R158 ;  /* 0x00000004069e7819 */ /* 0x000fe4000001029e */
[----:B------:R-:W-:-:S02]  /*56d0*/  IADD3 R6, P2, R160, R4, RZ ;  /* 0x00000004a0067210 */ /* 0x000fc40007f5e0ff */
[----:B------:R-:W-:Y:S02]  /*56e0*/  PRMT R161, R7, 0x7610, R161 ;  /* 0x0000761007a17816 */ /* 0x000fe400000000a1 */
[----:B------:R-:W-:-:S05]  /*56f0*/  IADD3.X R7, R158, R5, RZ, P2, !PT ;  /* 0x000000059e077210 */ /* 0x000fca00017fe4ff */
[----:B------:R1:W-:Y:S01]  /*5700*/  @P1 STG.E.U16 desc[UR36][R6.64], R161 ;  /* 0x000000a106001986 */ /* 0x0003e2000c101524 */
[----:B------:R-:W-:Y:S05]  /*5710*/  @!P4 BRA `(.L_x_37) ;  /* 0x000000000004c947 */ /* 0x000fea0003800000 */
[----:B------:R2:W5:Y:S02]  /*5720*/  LDG.E.LTC128B.U16 R23, desc[UR36][R8.64+0x2] ;  /* 0x0000022408177981 */ /* 0x000564000c1e1520 */
.L_x_37:
[----:B------:R-:W-:Y:S05]  /*5730*/  BSYNC B1 ;  /* 0x0000000000017941 */ /* 0x000fea0003800000 */
.L_x_36:
[----:B------:R-:W3:Y:S01]  /*5740*/  LDL.LU R162, [R1+0xc] ;  /* 0x00000c0001a27983 */ /* 0x000ee20000300800 */
[----:B-1---5:R-:W-:Y:S01]  /*5750*/  IMAD.U32 R161, R23, 0x10000, RZ ;  /* 0x0001000017a17824 */ /* 0x022fe200078e00ff */
[----:B------:R-:W-:Y:S01]  /*5760*/  ISETP.GT.AND P1, PT, R0, 0x8, P3 ;  /* 0x000000080000780c */ /* 0x000fe20001f24270 */
[----:B------:R-:W-:Y:S02]  /*5770*/  BSSY B1, `(.L_x_38) ;  /* 0x0000007000017945 */ /* 0x000fe40003800000 */
[----:B------:R-:W-:-:S04]  /*5780*/  FMUL R161, R161, R16 ;  /* 0x00000010a1a17220 */ /* 0x000fc80000400000 */
[----:B---3--:R-:W-:-:S05]  /*5790*/  FFMA R161, R162, R2, R161 ;  /* 0x00000002a2a17223 */ /* 0x008fca00000000a1 */
[----:B------:R-:W-:-:S05]  /*57a0*/  F2FP.BF16.F32.PACK_AB R161, RZ, R161 ;  /* 0x000000a1ffa1723e */ /* 0x000fca00000010ff */
[----:B------:R1:W-:Y:S01]  /*57b0*/  @P4 STG.E.U16 desc[UR36][R6.64+0x2], R161 ;  /* 0x000002a106004986 */ /* 0x0003e2000c101524 */
[----:B------:R-:W-:Y:S05]  /*57c0*/  @!P1 BRA `(.L_x_39) ;  /* 0x0000000000049947 */ /* 0x000fea0003800000 */
[----:B------:R3:W5:Y:S02]  /*57d0*/  LDG.E.LTC128B.U16 R23, desc[UR36][R10.64+0x10] ;  /* 0x000010240a177981 */ /* 0x000764000c1e1520 */
.L_x_39:
[----:B------:R-:W-:Y:S05]  /*57e0*/  BSYNC B1 ;  /* 0x0000000000017941 */ /* 0x000fea0003800000 */
.L_x_38:
[----:B------:R-:W4:Y:S01]  /*57f0*/  LDL.LU R162, [R1+0x10] ;  /* 0x0000100001a27983 */ /* 0x000f220000300800 */
[----:B-1---5:R-:W-:Y:S01]  /*5800*/  IMAD.U32 R161, R23, 0x10000, RZ ;  /* 0x0001000017a17824 */ /* 0x022fe200078e00ff */
[----:B------:R-:W-:Y:S01]  /*5810*/  ISETP.GT.AND P2, PT, R0, 0x9, P3 ;  /* 0x000000090000780c */ /* 0x000fe20001f44270 */
[----:B------:R-:W-:Y:S02]  /*5820*/  BSSY B1, `(.L_x_40) ;  /* 0x0000007000017945 */ /* 0x000fe40003800000 */
[----:B------:R-:W-:-:S04]  /*5830*/  FMUL R161, R161, R16 ;  /* 0x00000010a1a17220 */ /* 0x000fc80000400000 */
[----:B----4-:R-:W-:-:S05]  /*5840*/  FFMA R161, R162, R2, R161 ;  /* 0x00000002a2a17223 */ /* 0x010fca00000000a1 */
[----:B------:R-:W-:-:S05]  /*5850*/  F2FP.BF16.F32.PACK_AB R161, RZ, R161 ;  /* 0x000000a1ffa1723e */ /* 0x000fca00000010ff */
[----:B------:R1:W-:Y:S01]  /*5860*/  @P1 STG.E.U16 desc[UR36][R4.64+0x10], R161 ;  /* 0x000010a104001986 */ /* 0x0003e2000c101524 */
[----:B------:R-:W-:Y:S05]  /*5870*/  @!P2 BRA `(.L_x_41) ;  /* 0x000000000004a947 */ /* 0x000fea0003800000 */
[----:B------:R4:W5:Y:S02]  /*5880*/  LDG.E.LTC128B.U16 R23, desc[UR36][R10.64+0x12] ;  /* 0x000012240a177981 */ /* 0x000964000c1e1520 */
.L_x_41:
[----:B------:R-:W-:Y:S05]  /*5890*/  BSYNC B1 ;  /* 0x0000000000017941 */ /* 0x000fea0003800000 */
.L_x_40:
[----:B------:R-:W2:Y:S01]  /*58a0*/  LDL.LU R162, [R1+0x14] ;  /* 0x0000140001a27983 */ /* 0x000ea20000300800 */
[----:B-1---5:R-:W-:Y:S01]  /*58b0*/  IMAD.U32 R161, R23, 0x10000, RZ ;  /* 0x0001000017a17824 */ /* 0x022fe200078e00ff */
[----:B------:R-:W-:Y:S01]  /*58c0*/  ISETP.GT.AND P1, PT, R0, 0x8, P0 ;  /* 0x000000080000780c */ /* 0x000fe20000724270 */
[----:B------:R-:W-:Y:S02]  /*58d0*/  BSSY B1, `(.L_x_42) ;  /* 0x0000007000017945 */ /* 0x000fe40003800000 */
[----:B------:R-:W-:-:S04]  /*58e0*/  FMUL R161, R161, R16 ;  /* 0x00000010a1a17220 */ /* 0x000fc80000400000 */
[----:B--2---:R-:W-:-:S05]  /*58f0*/  FFMA R161, R162, R2, R161 ;  /* 0x00000002a2a17223 */ /* 0x004fca00000000a1 */
[----:B------:R-:W-:-:S05]  /*5900*/  F2FP.BF16.F32.PACK_AB R161, RZ, R161 ;  /* 0x000000a1ffa1723e */ /* 0x000fca00000010ff */
[----:B------:R1:W-:Y:S01]  /*5910*/  @P2 STG.E.U16 desc[UR36][R4.64+0x12], R161 ;  /* 0x000012a104002986 */ /* 0x0003e2000c101524 */
[----:B------:R-:W-:Y:S05]  /*5920*/  @!P1 BRA `(.L_x_43) ;  /* 0x0000000000049947 */ /* 0x000fea0003800000 */
[----:B------:R2:W5:Y:S02]  /*5930*/  LDG.E.LTC128B.U16 R23, desc[UR36][R8.64+0x10] ;  /* 0x0000102408177981 */ /* 0x000564000c1e1520 */
.L_x_43:
[----:B------:R-:W-:Y:S05]  /*5940*/  BSYNC B1 ;  /* 0x0000000000017941 */ /* 0x000fea0003800000 */
.L_x_42:
        /* <DEDUP_REMOVED lines=10> */
.L_x_45:
[----:B------:R-:W-:Y:S05]  /*59f0*/  BSYNC B1 ;  /* 0x0000000000017941 */ /* 0x000fea0003800000 */
.L_x_44:
        /* <DEDUP_REMOVED lines=10> */
.L_x_47:
[----:B------:R-:W-:Y:S05]  /*5aa0*/  BSYNC B1 ;  /* 0x0000000000017941 */ /* 0x000fea0003800000 */
.L_x_46:
        /* <DEDUP_REMOVED lines=10> */
.L_x_49:
[----:B------:R-:W-:Y:S05]  /*5b50*/  BSYNC B1 ;  /* 0x0000000000017941 */ /* 0x000fea0003800000 */
.L_x_48:
[----:B------:R-:W2:Y:S01]  /*5b60*/  LDL.LU R162, [R1+0x24] ;  /* 0x0000240001a27983 */ /* 0x000ea20000300800 */
[----:B-1---5:R-:W-:Y:S01]  /*5b70*/  SHF.L.U32 R161, R23, 0x10, RZ ;  /* 0x0000001017a17819 */ /* 0x022fe200000006ff */
[----:B------:R-:W-:Y:S01]  /*5b80*/  BSSY B1, `(.L_x_50) ;  /* 0x0000008000017945 */ /* 0x000fe20003800000 */
[----:B------:R-:W-:-:S03]  /*5b90*/  ISETP.GT.AND P1, PT, R0, 0x10, P0 ;  /* 0x000000100000780c */ /* 0x000fc60000724270 */
[----:B------:R-:W-:-:S04]  /*5ba0*/  FMUL R161, R161, R16 ;  /* 0x00000010a1a17220 */ /* 0x000fc80000400000 */
[----:B--2---:R-:W-:-:S05]  /*5bb0*/  FFMA R161, R162, R2, R161 ;  /* 0x00000002a2a17223 */ /* 0x004fca00000000a1 */
[----:B------:R-:W-:-:S05]  /*5bc0*/  F2FP.BF16.F32.PACK_AB R161, RZ, R161 ;  /* 0x000000a1ffa1723e */ /* 0x000fca00000010ff */
[----:B------:R1:W-:Y:S01]  /*5bd0*/  @P2 STG.E.U16 desc[UR36][R4.64+0x22], R161 ;  /* 0x000022a104002986 */ /* 0x0003e2000c101524 */
[----:B------:R-:W-:Y:S05]  /*5be0*/  @!P1 BRA `(.L_x_51) ;  /* 0x0000000000049947 */ /* 0x000fea0003800000 */
[----:B------:R2:W5:Y:S02]  /*5bf0*/  LDG.E.LTC128B.U16 R23, desc[UR36][R8.64+0x20] ;  /* 0x0000202408177981 */ /* 0x000564000c1e1520 */
.L_x_51:
[----:B------:R-:W-:Y:S05]  /*5c00*/  BSYNC B1 ;  /* 0x0000000000017941 */ /* 0x000fea0003800000 */
.L_x_50:
        /* <DEDUP_REMOVED lines=10> */
.L_x_53:
[----:B------:R-:W-:Y:S05]  /*5cb0*/  BSYNC B1 ;  /* 0x0000000000017941 */ /* 0x000fea0003800000 */
.L_x_52:
        /* <DEDUP_REMOVED lines=10> */
.L_x_55:
[----:B------:R-:W-:Y:S05]  /*5d60*/  BSYNC B1 ;  /* 0x0000000000017941 */ /* 0x000fea0003800000 */
.L_x_54:
        /* <DEDUP_REMOVED lines=10> */
.L_x_57:
[----:B------:R-:W-:Y:S05]  /*5e10*/  BSYNC B1 ;  /* 0x0000000000017941 */ /* 0x000fea0003800000 */
.L_x_56:
        /* <DEDUP_REMOVED lines=10> */
.L_x_59:
[----:B------:R-:W-:Y:S05]  /*5ec0*/  BSYNC B1 ;  /* 0x0000000000017941 */ /* 0x000fea0003800000 */
.L_x_58:
        /* <DEDUP_REMOVED lines=10> */
.L_x_61:
[----:B------:R-:W-:Y:S05]  /*5f70*/  BSYNC B1 ;  /* 0x0000000000017941 */ /* 0x000fea0003800000 */
.L_x_60:
        /* <DEDUP_REMOVED lines=10> */
.L_x_63:
[----:B------:R-:W-:Y:S05]  /*6020*/  BSYNC B1 ;  /* 0x0000000000017941 */ /* 0x000fea0003800000 */
.L_x_62:
[----:B------:R-:W3:Y:S01]  /*6030*/  LDL.LU R162, [R1+0x40] ;  /* 0x0000400001a27983 */ /* 0x000ee20000300800 */
[----:B-1---5:R-:W-:Y:S01]  /*6040*/  SHF.L.U32 R161, R23, 0x10, RZ ;  /* 0x0000001017a17819 */ /* 0x022fe200000006ff */
[----:B------:R-:W-:Y:S01]  /*6050*/  BSSY B1, `(.L_x_64) ;  /* 0x0000008000017945 */ /* 0x000fe20003800000 */
[----:B------:R-:W-:-:S03]  /*6060*/  ISETP.GT.AND P2, PT, R0, 0x21, P3 ;  /* 0x000000210000780c */ /* 0x000fc60001f44270 */
[----:B------:R-:W-:-:S04]  /*6070*/  FMUL R161, R161, R16 ;  /* 0x00000010a1a17220 */ /* 0x000fc80000400000 */
[----:B---3--:R-:W-:-:S05]  /*6080*/  FFMA R161, R162, R2, R161 ;  /* 0x00000002a2a17223 */ /* 0x008fca00000000a1 */
[----:B------:R-:W-:-:S05]  /*6090*/  F2FP.BF16.F32.PACK_AB R161, RZ, R161 ;  /* 0x000000a1ffa1723e */ /* 0x000fca00000010ff */
[----:B------:R1:W-:Y:S01]  /*60a0*/  @P1 STG.E.U16 desc[UR36][R4.64+0x40], R161 ;  /* 0x000040a104001986 */ /* 0x0003e2000c101524 */
[----:B------:R-:W-:Y:S05]  /*60b0*/  @!P2 BRA `(.L_x_65) ;  /* 0x000000000004a947 */ /* 0x000fea0003800000 */
[----:B------:R3:W5:Y:S02]  /*60c0*/  LDG.E.LTC128B.U16 R23, desc[UR36][R10.64+0x42] ;  /* 0x000042240a177981 */ /* 0x000764000c1e1520 */
.L_x_65:
[----:B------:R-:W-:Y:S05]  /*60d0*/  BSYNC B1 ;  /* 0x0000000000017941 */ /* 0x000fea0003800000 */
.L_x_64:
        /* <DEDUP_REMOVED lines=10> */
.L_x_67:
[----:B------:R-:W-:Y:S05]  /*6180*/  BSYNC B1 ;  /* 0x0000000000017941 */ /* 0x000fea0003800000 */
.L_x_66:
        /* <DEDUP_REMOVED lines=10> */
.L_x_69:
[----:B------:R-:W-:Y:S05]  /*6230*/  BSYNC B1 ;  /* 0x0000000000017941 */ /* 0x000fea0003800000 */
.L_x_68:
        /* <DEDUP_REMOVED lines=10> */
.L_x_71:
[----:B------:R-:W-:Y:S05]  /*62e0*/  BSYNC B1 ;  /* 0x0000000000017941 */ /* 0x000fea0003800000 */
.L_x_70:
        /* <DEDUP_REMOVED lines=10> */
.L_x_73:
[----:B------:R-:W-:Y:S05]  /*6390*/  BSYNC B1 ;  /* 0x0000000000017941 */ /* 0x000fea0003800000 */
.L_x_72:
        /* <DEDUP_REMOVED lines=10> */
.L_x_75:
[----:B------:R-:W-:Y:S05]  /*6440*/  BSYNC B1 ;  /* 0x0000000000017941 */ /* 0x000fea0003800000 */
.L_x_74:
        /* <DEDUP_REMOVED lines=10> */
.L_x_77:
[----:B------:R-:W-:Y:S05]  /*64f0*/  BSYNC B1 ;  /* 0x0000000000017941 */ /* 0x000fea0003800000 */
.L_x_76:
        /* <DEDUP_REMOVED lines=10> */
.L_x_79:
[----:B------:R-:W-:Y:S05]  /*65a0*/  BSYNC B1 ;  /* 0x0000000000017941 */ /* 0x000fea0003800000 */
.L_x_78:
        /* <DEDUP_REMOVED lines=10> */
.L_x_81:
[----:B------:R-:W-:Y:S05]  /*6650*/  BSYNC B1 ;  /* 0x0000000000017941 */ /* 0x000fea0003800000 */
.L_x_80:
        /* <DEDUP_REMOVED lines=10> */
.L_x_83:
[----:B------:R-:W-:Y:S05]  /*6700*/  BSYNC B1 ;  /* 0x0000000000017941 */ /* 0x000fea0003800000 */
.L_x_82:
        /* <DEDUP_REMOVED lines=10> */
.L_x_85:
[----:B------:R-:W-:Y:S05]  /*67b0*/  BSYNC B1 ;  /* 0x0000000000017941 */ /* 0x000fea0003800000 */
.L_x_84:
        /* <DEDUP_REMOVED lines=10> */
.L_x_87:
[----:B------:R-:W-:Y:S05]  /*6860*/  BSYNC B1 ;  /* 0x0000000000017941 */ /* 0x000fea0003800000 */
.L_x_86:
        /* <DEDUP_REMOVED lines=10> */
.L_x_89:
[----:B------:R-:W-:Y:S05]  /*6910*/  BSYNC B1 ;  /* 0x0000000000017941 */ /* 0x000fea0003800000 */
.L_x_88:
        /* <DEDUP_REMOVED lines=10> */
.L_x_91:
[----:B------:R-:W-:Y:S05]  /*69c0*/  BSYNC B1 ;  /* 0x0000000000017941 */ /* 0x000fea0003800000 */
.L_x_90:
        /* <DEDUP_REMOVED lines=10> */
.L_x_93:
[----:B------:R-:W-:Y:S05]  /*6a70*/  BSYNC B1 ;  /* 0x0000000000017941 */ /* 0x000fea0003800000 */
.L_x_92:
        /* <DEDUP_REMOVED lines=10> */
.L_x_95:
[----:B------:R-:W-:Y:S05]  /*6b20*/  BSYNC B1 ;  /* 0x0000000000017941 */ /* 0x000fea0003800000 */
.L_x_94:
        /* <DEDUP_REMOVED lines=10> */
.L_x_97:
[----:B------:R-:W-:Y:S05]  /*6bd0*/  BSYNC B1 ;  /* 0x0000000000017941 */ /* 0x000fea0003800000 */
.L_x_96:
        /* <DEDUP_REMOVED lines=10> */
.L_x_99:
[----:B------:R-:W-:Y:S05]  /*6c80*/  BSYNC B1 ;  /* 0x0000000000017941 */ /* 0x000fea0003800000 */
.L_x_98:
        /* <DEDUP_REMOVED lines=10> */
.L_x_101:
[----:B------:R-:W-:Y:S05]  /*6d30*/  BSYNC B1 ;  /* 0x0000000000017941 */ /* 0x000fea0003800000 */
.L_x_100:
        /* <DEDUP_REMOVED lines=10> */
.L_x_103:
[----:B------:R-:W-:Y:S05]  /*6de0*/  BSYNC B1 ;  /* 0x0000000000017941 */ /* 0x000fea0003800000 */
.L_x_102:
        /* <DEDUP_REMOVED lines=10> */
.L_x_105:
[----:B------:R-:W-:Y:S05]  /*6e90*/  BSYNC B1 ;  /* 0x0000000000017941 */ /* 0x000fea0003800000 */
.L_x_104:
        /* <DEDUP_REMOVED lines=10> */
.L_x_107:
[----:B------:R-:W-:Y:S05]  /*6f40*/  BSYNC B1 ;  /* 0x0000000000017941 */ /* 0x000fea0003800000 */
.L_x_106:
        /* <DEDUP_REMOVED lines=10> */
.L_x_109:
[----:B------:R-:W-:Y:S05]  /*6ff0*/  BSYNC B1 ;  /* 0x0000000000017941 */ /* 0x000fea0003800000 */
.L_x_108:
        /* <DEDUP_REMOVED lines=10> */
.L_x_111:
[----:B------:R-:W-:Y:S05]  /*70a0*/  BSYNC B1 ;  /* 0x0000000000017941 */ /* 0x000fea0003800000 */
.L_x_110:
        /* <DEDUP_REMOVED lines=10> */
.L_x_113:
[----:B------:R-:W-:Y:S05]  /*7150*/  BSYNC B1 ;  /* 0x0000000000017941 */ /* 0x000fea0003800000 */
.L_x_112:
        /* <DEDUP_REMOVED lines=10> */
.L_x_115:
[----:B------:R-:W-:Y:S05]  /*7200*/  BSYNC B1 ;  /* 0x0000000000017941 */ /* 0x000fea0003800000 */
.L_x_114:
        /* <DEDUP_REMOVED lines=10> */
.L_x_117:
[----:B------:R-:W-:Y:S05]  /*72b0*/  BSYNC B1 ;  /* 0x0000000000017941 */ /* 0x000fea0003800000 */
.L_x_116:
        /* <DEDUP_REMOVED lines=10> */
.L_x_119:
[----:B------:R-:W-:Y:S05]  /*7360*/  BSYNC B1 ;  /* 0x0000000000017941 */ /* 0x000fea0003800000 */
.L_x_118:
        /* <DEDUP_REMOVED lines=10> */
.L_x_121:
[----:B------:R-:W-:Y:S05]  /*7410*/  BSYNC B1 ;  /* 0x0000000000017941 */ /* 0x000fea0003800000 */
.L_x_120:
        /* <DEDUP_REMOVED lines=10> */
.L_x_123:
[----:B------:R-:W-:Y:S05]  /*74c0*/  BSYNC B1 ;  /* 0x0000000000017941 */ /* 0x000fea0003800000 */
.L_x_122:
        /* <DEDUP_REMOVED lines=10> */
.L_x_125:
[----:B------:R-:W-:Y:S05]  /*7570*/  BSYNC B1 ;  /* 0x0000000000017941 */ /* 0x000fea0003800000 */
.L_x_124:
        /* <DEDUP_REMOVED lines=10> */
.L_x_127:
[----:B------:R-:W-:Y:S05]  /*7620*/  BSYNC B1 ;  /* 0x0000000000017941 */ /* 0x000fea0003800000 */
.L_x_126:
        /* <DEDUP_REMOVED lines=10> */
.L_x_129:
[----:B------:R-:W-:Y:S05]  /*76d0*/  BSYNC B1 ;  /* 0x0000000000017941 */ /* 0x000fea0003800000 */
.L_x_128:
        /* <DEDUP_REMOVED lines=10> */
.L_x_131:
[----:B------:R-:W-:Y:S05]  /*7780*/  BSYNC B1 ;  /* 0x0000000000017941 */ /* 0x000fea0003800000 */
.L_x_130:
        /* <DEDUP_REMOVED lines=10> */
.L_x_133:
[----:B------:R-:W-:Y:S05]  /*7830*/  BSYNC B1 ;  /* 0x0000000000017941 */ /* 0x000fea0003800000 */
.L_x_132:
        /* <DEDUP_REMOVED lines=10> */
.L_x_135:
[----:B------:R-:W-:Y:S05]  /*78e0*/  BSYNC B1 ;  /* 0x0000000000017941 */ /* 0x000fea0003800000 */
.L_x_134:
        /* <DEDUP_REMOVED lines=10> */
.L_x_137:
[----:B------:R-:W-:Y:S05]  /*7990*/  BSYNC B1 ;  /* 0x0000000000017941 */ /* 0x000fea0003800000 */
.L_x_136:
        /* <DEDUP_REMOVED lines=10> */
.L_x_139:
[----:B------:R-:W-:Y:S05]  /*7a40*/  BSYNC B1 ;  /* 0x0000000000017941 */ /* 0x000fea0003800000 */
.L_x_138:
        /* <DEDUP_REMOVED lines=10> */
.L_x_141:
[----:B------:R-:W-:Y:S05]  /*7af0*/  BSYNC B1 ;  /* 0x0000000000017941 */ /* 0x000fea0003800000 */
.L_x_140:
        /* <DEDUP_REMOVED lines=10> */
.L_x_143:
[----:B------:R-:W-:Y:S05]  /*7ba0*/  BSYNC B1 ;  /* 0x0000000000017941 */ /* 0x000fea0003800000 */
.L_x_142:
        /* <DEDUP_REMOVED lines=10> */
.L_x_145:
[----:B------:R-:W-:Y:S05]  /*7c50*/  BSYNC B1 ;  /* 0x0000000000017941 */ /* 0x000fea0003800000 */
.L_x_144:
        /* <DEDUP_REMOVED lines=10> */
.L_x_147:
[----:B------:R-:W-:Y:S05]  /*7d00*/  BSYNC B1 ;  /* 0x0000000000017941 */ /* 0x000fea0003800000 */
.L_x_146:
        /* <DEDUP_REMOVED lines=10> */
.L_x_149:
[----:B------:R-:W-:Y:S05]  /*7db0*/  BSYNC B1 ;  /* 0x0000000000017941 */ /* 0x000fea0003800000 */
.L_x_148:
        /* <DEDUP_REMOVED lines=10> */
.L_x_151:
[----:B------:R-:W-:Y:S05]  /*7e60*/  BSYNC B1 ;  /* 0x0000000000017941 */ /* 0x000fea0003800000 */
.L_x_150:
        /* <DEDUP_REMOVED lines=10> */
.L_x_153:
[----:B------:R-:W-:Y:S05]  /*7f10*/  BSYNC B1 ;  /* 0x0000000000017941 */ /* 0x000fea0003800000 */
.L_x_152:
        /* <DEDUP_REMOVED lines=10> */
.L_x_155:
[----:B------:R-:W-:Y:S05]  /*7fc0*/  BSYNC B1 ;  /* 0x0000000000017941 */ /* 0x000fea0003800000 */
.L_x_154:
        /* <DEDUP_REMOVED lines=10> */
.L_x_157:
[----:B------:R-:W-:Y:S05]  /*8070*/  BSYNC B1 ;  /* 0x0000000000017941 */ /* 0x000fea0003800000 */
.L_x_156:
        /* <DEDUP_REMOVED lines=10> */
.L_x_159:
[----:B------:R-:W-:Y:S05]  /*8120*/  BSYNC B1 ;  /* 0x0000000000017941 */ /* 0x000fea0003800000 */
.L_x_158:
        /* <DEDUP_REMOVED lines=10> */
.L_x_161:
[----:B------:R-:W-:Y:S05]  /*81d0*/  BSYNC B1 ;  /* 0x0000000000017941 */ /* 0x000fea0003800000 */
.L_x_160:
        /* <DEDUP_REMOVED lines=10> */
.L_x_163:
[----:B------:R-:W-:Y:S05]  /*8280*/  BSYNC B1 ;  /* 0x0000000000017941 */ /* 0x000fea0003800000 */
.L_x_162:
        /* <DEDUP_REMOVED lines=10> */
.L_x_165:
[----:B------:R-:W-:Y:S05]  /*8330*/  BSYNC B1 ;  /* 0x0000000000017941 */ /* 0x000fea0003800000 */
.L_x_164:
        /* <DEDUP_REMOVED lines=10> */
.L_x_167:
[----:B------:R-:W-:Y:S05]  /*83e0*/  BSYNC B1 ;  /* 0x0000000000017941 */ /* 0x000fea0003800000 */
.L_x_166:
        /* <DEDUP_REMOVED lines=10> */
.L_x_169:
[----:B------:R-:W-:Y:S05]  /*8490*/  BSYNC B1 ;  /* 0x0000000000017941 */ /* 0x000fea0003800000 */
.L_x_168:
        /* <DEDUP_REMOVED lines=10> */
.L_x_171:
[----:B------:R-:W-:Y:S05]  /*8540*/  BSYNC B1 ;  /* 0x0000000000017941 */ /* 0x000fea0003800000 */
.L_x_170:
        /* <DEDUP_REMOVED lines=10> */
.L_x_173:
[----:B------:R-:W-:Y:S05]  /*85f0*/  BSYNC B1 ;  /* 0x0000000000017941 */ /* 0x000fea0003800000 */
.L_x_172:
        /* <DEDUP_REMOVED lines=10> */
.L_x_175:
[----:B------:R-:W-:Y:S05]  /*86a0*/  BSYNC B1 ;  /* 0x0000000000017941 */ /* 0x000fea0003800000 */
.L_x_174:
        /* <DEDUP_REMOVED lines=10> */
.L_x_177:
[----:B------:R-:W-:Y:S05]  /*8750*/  BSYNC B1 ;  /* 0x0000000000017941 */ /* 0x000fea0003800000 */
.L_x_176:
        /* <DEDUP_REMOVED lines=10> */
.L_x_179:
[----:B------:R-:W-:Y:S05]  /*8800*/  BSYNC B1 ;  /* 0x0000000000017941 */ /* 0x000fea0003800000 */
.L_x_178:
        /* <DEDUP_REMOVED lines=10> */
.L_x_181:
[----:B------:R-:W-:Y:S05]  /*88b0*/  BSYNC B1 ;  /* 0x0000000000017941 */ /* 0x000fea0003800000 */
.L_x_180:
        /* <DEDUP_REMOVED lines=10> */
.L_x_183:
[----:B------:R-:W-:Y:S05]  /*8960*/  BSYNC B1 ;  /* 0x0000000000017941 */ /* 0x000fea0003800000 */
.L_x_182:
        /* <DEDUP_REMOVED lines=10> */
.L_x_185:
[----:B------:R-:W-:Y:S05]  /*8a10*/  BSYNC B1 ;  /* 0x0000000000017941 */ /* 0x000fea0003800000 */
.L_x_184:
        /* <DEDUP_REMOVED lines=10> */
.L_x_187:
[----:B------:R-:W-:Y:S05]  /*8ac0*/  BSYNC B1 ;  /* 0x0000000000017941 */ /* 0x000fea0003800000 */
.L_x_186:
        /* <DEDUP_REMOVED lines=10> */
.L_x_189:
[----:B------:R-:W-:Y:S05]  /*8b70*/  BSYNC B1 ;  /* 0x0000000000017941 */ /* 0x000fea0003800000 */
.L_x_188:
        /* <DEDUP_REMOVED lines=10> */
.L_x_191:
[----:B------:R-:W-:Y:S05]  /*8c20*/  BSYNC B1 ;  /* 0x0000000000017941 */ /* 0x000fea0003800000 */
.L_x_190:
        /* <DEDUP_REMOVED lines=10> */
.L_x_193:
[----:B------:R-:W-:Y:S05]  /*8cd0*/  BSYNC B1 ;  /* 0x0000000000017941 */ /* 0x000fea0003800000 */
.L_x_192:
        /* <DEDUP_REMOVED lines=10> */
.L_x_195:
[----:B------:R-:W-:Y:S05]  /*8d80*/  BSYNC B1 ;  /* 0x0000000000017941 */ /* 0x000fea0003800000 */
.L_x_194:
        /* <DEDUP_REMOVED lines=10> */
.L_x_197:
[----:B------:R-:W-:Y:S05]  /*8e30*/  BSYNC B1 ;  /* 0x0000000000017941 */ /* 0x000fea0003800000 */
.L_x_196:
        /* <DEDUP_REMOVED lines=10> */
.L_x_199:
[----:B------:R-:W-:Y:S05]  /*8ee0*/  BSYNC B1 ;  /* 0x0000000000017941 */ /* 0x000fea0003800000 */
.L_x_198:
        /* <DEDUP_REMOVED lines=10> */
.L_x_201:
[----:B------:R-:W-:Y:S05]  /*8f90*/  BSYNC B1 ;  /* 0x0000000000017941 */ /* 0x000fea0003800000 */
.L_x_200:
        /* <DEDUP_REMOVED lines=10> */
.L_x_203:
[----:B------:R-:W-:Y:S05]  /*9040*/  BSYNC B1 ;  /* 0x0000000000017941 */ /* 0x000fea0003800000 */
.L_x_202:
        /* <DEDUP_REMOVED lines=10> */
.L_x_205:
[----:B------:R-:W-:Y:S05]  /*90f0*/  BSYNC B1 ;  /* 0x0000000000017941 */ /* 0x000fea0003800000 */
.L_x_204:
        /* <DEDUP_REMOVED lines=10> */
.L_x_207:
[----:B------:R-:W-:Y:S05]  /*91a0*/  BSYNC B1 ;  /* 0x0000000000017941 */ /* 0x000fea0003800000 */
.L_x_206:
        /* <DEDUP_REMOVED lines=10> */
.L_x_209:
[----:B------:R-:W-:Y:S05]  /*9250*/  BSYNC B1 ;  /* 0x0000000000017941 */ /* 0x000fea0003800000 */
.L_x_208:
        /* <DEDUP_REMOVED lines=10> */
.L_x_211:
[----:B------:R-:W-:Y:S05]  /*9300*/  BSYNC B1 ;  /* 0x0000000000017941 */ /* 0x000fea0003800000 */
.L_x_210:
        /* <DEDUP_REMOVED lines=10> */
.L_x_213:
[----:B------:R-:W-:Y:S05]  /*93b0*/  BSYNC B1 ;  /* 0x0000000000017941 */ /* 0x000fea0003800000 */
.L_x_212:
        /* <DEDUP_REMOVED lines=10> */
.L_x_215:
[----:B------:R-:W-:Y:S05]  /*9460*/  BSYNC B1 ;  /* 0x0000000000017941 */ /* 0x000fea0003800000 */
.L_x_214:
        /* <DEDUP_REMOVED lines=10> */
.L_x_217:
[----:B------:R-:W-:Y:S05]  /*9510*/  BSYNC B1 ;  /* 0x0000000000017941 */ /* 0x000fea0003800000 */
.L_x_216:
        /* <DEDUP_REMOVED lines=10> */
.L_x_219:
[----:B------:R-:W-:Y:S05]  /*95c0*/  BSYNC B1 ;  /* 0x0000000000017941 */ /* 0x000fea0003800000 */
.L_x_218:
        /* <DEDUP_REMOVED lines=10> */
.L_x_221:
[----:B------:R-:W-:Y:S05]  /*9670*/  BSYNC B1 ;  /* 0x0000000000017941 */ /* 0x000fea0003800000 */
.L_x_220:
        /* <DEDUP_REMOVED lines=10> */
.L_x_223:
[----:B------:R-:W-:Y:S05]  /*9720*/  BSYNC B1 ;  /* 0x0000000000017941 */ /* 0x000fea0003800000 */
.L_x_222:
        /* <DEDUP_REMOVED lines=10> */
.L_x_225:
[----:B------:R-:W-:Y:S05]  /*97d0*/  BSYNC B1 ;  /* 0x0000000000017941 */ /* 0x000fea0003800000 */
.L_x_224:
        /* <DEDUP_REMOVED lines=10> */
.L_x_227:
[----:B------:R-:W-:Y:S05]  /*9880*/  BSYNC B1 ;  /* 0x0000000000017941 */ /* 0x000fea0003800000 */
.L_x_226:
        /* <DEDUP_REMOVED lines=10> */
.L_x_229:
[----:B------:R-:W-:Y:S05]  /*9930*/  BSYNC B1 ;  /* 0x0000000000017941 */ /* 0x000fea0003800000 */
.L_x_228:
        /* <DEDUP_REMOVED lines=10> */
.L_x_231:
[----:B------:R-:W-:Y:S05]  /*99e0*/  BSYNC B1 ;  /* 0x0000000000017941 */ /* 0x000fea0003800000 */
.L_x_230:
        /* <DEDUP_REMOVED lines=10> */
.L_x_233:
[----:B------:R-:W-:Y:S05]  /*9a90*/  BSYNC B1 ;  /* 0x0000000000017941 */ /* 0x000fea0003800000 */
.L_x_232:
        /* <DEDUP_REMOVED lines=10> */
.L_x_235:
[----:B------:R-:W-:Y:S05]  /*9b40*/  BSYNC B1 ;  /* 0x0000000000017941 */ /* 0x000fea0003800000 */
.L_x_234:
        /* <DEDUP_REMOVED lines=10> */
.L_x_237:
[----:B------:R-:W-:Y:S05]  /*9bf0*/  BSYNC B1 ;  /* 0x0000000000017941 */ /* 0x000fea0003800000 */
.L_x_236:
        /* <DEDUP_REMOVED lines=10> */
.L_x_239:
[----:B------:R-:W-:Y:S05]  /*9ca0*/  BSYNC B1 ;  /* 0x0000000000017941 */ /* 0x000fea0003800000 */
.L_x_238:
        /* <DEDUP_REMOVED lines=10> */
.L_x_241:
[----:B------:R-:W-:Y:S05]  /*9d50*/  BSYNC B1 ;  /* 0x0000000000017941 */ /* 0x000fea0003800000 */
.L_x_240:
        /* <DEDUP_REMOVED lines=10> */
.L_x_243:
[----:B------:R-:W-:Y:S05]  /*9e00*/  BSYNC B1 ;  /* 0x0000000000017941 */ /* 0x000fea0003800000 */
.L_x_242:
        /* <DEDUP_REMOVED lines=10> */
.L_x_245:
[----:B------:R-:W-:Y:S05]  /*9eb0*/  BSYNC B1 ;  /* 0x0000000000017941 */ /* 0x000fea0003800000 */
.L_x_244:
        /* <DEDUP_REMOVED lines=10> */
.L_x_247:
[----:B------:R-:W-:Y:S05]  /*9f60*/  BSYNC B1 ;  /* 0x0000000000017941 */ /* 0x000fea0003800000 */
.L_x_246:
        /* <DEDUP_REMOVED lines=10> */
.L_x_249:
[----:B------:R-:W-:Y:S05]  /*a010*/  BSYNC B1 ;  /* 0x0000000000017941 */ /* 0x000fea0003800000 */
.L_x_248:
        /* <DEDUP_REMOVED lines=10> */
.L_x_251:
[----:B------:R-:W-:Y:S05]  /*a0c0*/  BSYNC B1 ;  /* 0x0000000000017941 */ /* 0x000fea0003800000 */
.L_x_250:
        /* <DEDUP_REMOVED lines=10> */
.L_x_253:
[----:B------:R-:W-:Y:S05]  /*a170*/  BSYNC B1 ;  /* 0x0000000000017941 */ /* 0x000fea0003800000 */
.L_x_252:
        /* <DEDUP_REMOVED lines=10> */
.L_x_255:
[----:B------:R-:W-:Y:S05]  /*a220*/  BSYNC B1 ;  /* 0x0000000000017941 */ /* 0x000fea0003800000 */
.L_x_254:
        /* <DEDUP_REMOVED lines=10> */
.L_x_257:
[----:B------:R-:W-:Y:S05]  /*a2d0*/  BSYNC B1 ;  /* 0x0000000000017941 */ /* 0x000fea0003800000 */
.L_x_256:
        /* <DEDUP_REMOVED lines=10> */
.L_x_259:
[----:B------:R-:W-:Y:S05]  /*a380*/  BSYNC B1 ;  /* 0x0000000000017941 */ /* 0x000fea0003800000 */
.L_x_258:
        /* <DEDUP_REMOVED lines=10> */
.L_x_261:
[----:B------:R-:W-:Y:S05]  /*a430*/  BSYNC B1 ;  /* 0x0000000000017941 */ /* 0x000fea0003800000 */
.L_x_260:
        /* <DEDUP_REMOVED lines=10> */
.L_x_263:
[----:B------:R-:W-:Y:S05]  /*a4e0*/  BSYNC B1 ;  /* 0x0000000000017941 */ /* 0x000fea0003800000 */
.L_x_262:
        /* <DEDUP_REMOVED lines=10> */
.L_x_265:
[----:B------:R-:W-:Y:S05]  /*a590*/  BSYNC B1 ;  /* 0x0000000000017941 */ /* 0x000fea0003800000 */
.L_x_264:
        /* <DEDUP_REMOVED lines=10> */
.L_x_267:
[----:B------:R-:W-:Y:S05]  /*a640*/  BSYNC B1 ;  /* 0x0000000000017941 */ /* 0x000fea0003800000 */
.L_x_266:
        /* <DEDUP_REMOVED lines=10> */
.L_x_269:
[----:B------:R-:W-:Y:S05]  /*a6f0*/  BSYNC B1 ;  /* 0x0000000000017941 */ /* 0x000fea0003800000 */
.L_x_268:
        /* <DEDUP_REMOVED lines=10> */
.L_x_271:
[----:B------:R-:W-:Y:S05]  /*a7a0*/  BSYNC B1 ;  /* 0x0000000000017941 */ /* 0x000fea0003800000 */
.L_x_270:
        /* <DEDUP_REMOVED lines=10> */
.L_x_273:
[----:B------:R-:W-:Y:S05]  /*a850*/  BSYNC B1 ;  /* 0x0000000000017941 */ /* 0x000fea0003800000 */
.L_x_272:
        /* <DEDUP_REMOVED lines=10> */
.L_x_275:
[----:B------:R-:W-:Y:S05]  /*a900*/  BSYNC B1 ;  /* 0x0000000000017941 */ /* 0x000fea0003800000 */
.L_x_274:
        /* <DEDUP_REMOVED lines=10> */
.L_x_277:
[----:B------:R-:W-:Y:S05]  /*a9b0*/  BSYNC B1 ;  /* 0x0000000000017941 */ /* 0x000fea0003800000 */
.L_x_276:
        /* <DEDUP_REMOVED lines=10> */
.L_x_279:
[----:B------:R-:W-:Y:S05]  /*aa60*/  BSYNC B1 ;  /* 0x0000000000017941 */ /* 0x000fea0003800000 */
.L_x_278:
        /* <DEDUP_REMOVED lines=10> */
.L_x_281:
[----:B------:R-:W-:Y:S05]  /*ab10*/  BSYNC B1 ;  /* 0x0000000000017941 */ /* 0x000fea0003800000 */
.L_x_280:
[----:B0-234-:R-:W2:Y:S01]  /*ab20*/  LDL.LU R10, [R1+0x1f4] ;  /* 0x0001f400010a7983 */ /* 0x01dea20000300800 */
[----:B-----5:R-:W-:Y:S01]  /*ab30*/  IMAD.U32 R11, R23, 0x10000, RZ ;  /* 0x00010000170b7824 */ /* 0x020fe200078e00ff */
        /* <DEDUP_REMOVED lines=8> */
.L_x_283:
[----:B------:R-:W-:Y:S05]  /*abc0*/  BSYNC B1 ;  /* 0x0000000000017941 */ /* 0x000fea0003800000 */
.L_x_282:
[----:B------:R-:W3:Y:S01]  /*abd0*/  LDL.LU R10, [R1+0x1f8] ;  /* 0x0001f800010a7983 */ /* 0x000ee20000300800 */
[----:B0----5:R-:W-:Y:S01]  /*abe0*/  IMAD.U32 R11, R23, 0x10000, RZ ;  /* 0x00010000170b7824 */ /* 0x021fe200078e00ff */
[----:B------:R-:W-:Y:S01]  /*abf0*/  ISETP.GT.AND P1, PT, R0, 0xf9, P0 ;  /* 0x000000f90000780c */ /* 0x000fe20000724270 */
[----:B------:R-:W-:Y:S01]  /*ac00*/  BSSY B1, `(.L_x_284) ;  /* 0x000000a000017945 */ /* 0x000fe20003800000 */
[----:B------:R-:W-:Y:S01]  /*ac10*/  IADD3 R169, P0, R3, 0x80, RZ ;  /* 0x0000008003a97810 */ /* 0x000fe20007f1e0ff */
[----:B------:R-:W-:-:S04]  /*ac20*/  FMUL R11, R11, R16 ;  /* 0x000000100b0b7220 */ /* 0x000fc80000400000 */
[----:B---3--:R-:W-:-:S05]  /*ac30*/  FFMA R11, R10, R2, R11 ;  /* 0x000000020a0b7223 */ /* 0x008fca000000000b */
[----:B------:R-:W-:-:S04]  /*ac40*/  F2FP.BF16.F32.PACK_AB R11, RZ, R11 ;  /* 0x0000000bff0b723e */ /* 0x000fc800000010ff */
[----:B------:R-:W-:Y:S01]  /*ac50*/  PRMT R3, R11, 0x7610, R3 ;  /* 0x000076100b037816 */ /* 0x000fe20000000003 */
[----:B------:R-:W-:-:S04]  /*ac60*/  IMAD.X R11, RZ, RZ, UR7, P0 ;  /* 0x00000007ff0b7e24 */ /* 0x000fc800080e06ff */
[----:B------:R0:W-:Y:S01]  /*ac70*/  @P2 STG.E.U16 desc[UR36][R6.64+0x1f0], R3 ;  /* 0x0001f00306002986 */ /* 0x0001e2000c101524 */
[----:B------:R-:W-:Y:S05]  /*ac80*/  @!P1 BRA `(.L_x_285) ;  /* 0x0000000000049947 */ /* 0x000fea0003800000 */
[----:B------:R3:W5:Y:S02]  /*ac90*/  LDG.E.LTC128B.U16 R23, desc[UR36][R8.64+0x1f2] ;  /* 0x0001f22408177981 */ /* 0x000764000c1e1520 */
.L_x_285:
[----:B------:R-:W-:Y:S05]  /*aca0*/  BSYNC B1 ;  /* 0x0000000000017941 */ /* 0x000fea0003800000 */
.L_x_284:
[----:B------:R-:W4:Y:S01]  /*acb0*/  LDL.LU R10, [R1+0x1fc] ;  /* 0x0001fc00010a7983 */ /* 0x000f220000300800 */
[----:B0----5:R-:W-:Y:S01]  /*acc0*/  SHF.L.U32 R3, R23, 0x10, RZ ;  /* 0x0000001017037819 */ /* 0x021fe200000006ff */
[----:B--23--:R-:W-:Y:S01]  /*acd0*/  IMAD R8, R11, R14, RZ ;  /* 0x0000000e0b087224 */ /* 0x00cfe200078e02ff */
[----:B------:R-:W-:-:S03]  /*ace0*/  ISETP.GT.AND P0, PT, R153, 0x80, PT ;  /* 0x000000809900780c */ /* 0x000fc60003f04270 */
[----:B------:R-:W-:Y:S01]  /*acf0*/  FMUL R3, R3, R16 ;  /* 0x0000001003037220 */ /* 0x000fe20000400000 */
[C---:B------:R-:W-:Y:S01]  /*ad00*/  IMAD R167, R169.reuse, R15, R8 ;  /* 0x0000000fa9a77224 */ /* 0x040fe200078e0208 */
[----:B------:R-:W-:Y:S01]  /*ad10*/  ISETP.GT.AND P3, PT, R0, RZ, P0 ;  /* 0x000000ff0000720c */ /* 0x000fe20000764270 */
[----:B------:R-:W-:-:S04]  /*ad20*/  IMAD.WIDE.U32 R8, R169, R14, R20 ;  /* 0x0000000ea9087225 */ /* 0x000fc800078e0014 */
[----:B------:R-:W-:Y:S02]  /*ad30*/  IMAD.IADD R9, R9, 0x1, R167 ;  /* 0x0000000109097824 */ /* 0x000fe400078e02a7 */
[----:B----4-:R-:W-:Y:S01]  /*ad40*/  FFMA R3, R10, R2, R3 ;  /* 0x000000020a037223 */ /* 0x010fe20000000003 */
[----:B------:R-:W-:-:S04]  /*ad50*/  LEA R10, P2, R8, R12, 0x1 ;  /* 0x0000000c080a7211 */ /* 0x000fc800078408ff */
[----:B------:R-:W-:Y:S02]  /*ad60*/  F2FP.BF16.F32.PACK_AB R3, RZ, R3 ;  /* 0x00000003ff03723e */ /* 0x000fe400000010ff */
[--C-:B------:R-:W-:Y:S02]  /*ad70*/  LEA.HI.X R11, R8, R13, R9.reuse, 0x1, P2 ;  /* 0x0000000d080b7211 */ /* 0x100fe400010f0c09 */
[----:B------:R-:W-:-:S05]  /*ad80*/  PRMT R9, R3, 0x7610, R9 ;  /* 0x0000761003097816 */ /* 0x000fca0000000009 */
[----:B------:R0:W-:Y:S04]  /*ad90*/  @P1 STG.E.U16 desc[UR36][R6.64+0x1f2], R9 ;  /* 0x0001f20906001986 */ /* 0x0001e8000c101524 */
[----:B------:R-:W2:Y:S01]  /*ada0*/  @P3 LDG.E.LTC128B.U16 R23, desc[UR36][R10.64] ;  /* 0x000000240a173981 */ /* 0x000ea2000c1e1520 */
[----:B-1----:R-:W-:Y:S01]  /*adb0*/  IMAD.U32 R161, RZ, RZ, UR8 ;  /* 0x00000008ffa17e24 */ /* 0x002fe2000f8e00ff */
[----:B------:R-:W-:Y:S01]  /*adc0*/  ISETP.GT.AND P2, PT, R0, 0x1, P0 ;  /* 0x000000010000780c */ /* 0x000fe20000744270 */
[----:B------:R-:W-:Y:S01]  /*add0*/  IMAD.U32 R165, RZ, RZ, UR8 ;  /* 0x00000008ffa57e24 */ /* 0x000fe2000f8e00ff */
[----:B------:R-:W-:Y:S01]  /*ade0*/  BSSY B1, `(.L_x_286) ;  /* 0x0000013000017945 */ /* 0x000fe20003800000 */
[----:B------:R-:W-:Y:S01]  /*adf0*/  IMAD.U32 R164, RZ, RZ, UR9 ;  /* 0x00000009ffa47e24 */ /* 0x000fe2000f8e00ff */
[----:B------:R-:W-:Y:S01]  /*ae00*/  SHF.L.U32 R161, R161, 0x8, RZ ;  /* 0x00000008a1a17819 */ /* 0x000fe200000006ff */
[----:B0-----:R-:W-:-:S03]  /*ae10*/  IMAD.WIDE.U32 R8, R169, R14, R18 ;  /* 0x0000000ea9087225 */ /* 0x001fc600078e0012 */
[----:B------:R-:W-:Y:S01]  /*ae20*/  SHF.L.U64.HI R165, R165, 0x8, R164 ;  /* 0x00000008a5a57819 */ /* 0x000fe200000102a4 */
[----:B------:R-:W-:Y:S02]  /*ae30*/  IMAD.IADD R9, R167, 0x1, R9 ;  /* 0x00000001a7097824 */ /* 0x000fe400078e0209 */
[----:B------:R-:W-:Y:S01]  /*ae40*/  IMAD.WIDE.U32 R162, R22, UR43, R8 ;  /* 0x0000002b16a27c25 */ /* 0x000fe2000f8e0008 */
[----:B------:R-:W-:-:S03]  /*ae50*/  IADD3 R8, P1, R161, R4, RZ ;  /* 0x00000004a1087210 */ /* 0x000fc60007f3e0ff */
[----:B------:R-:W-:Y:S01]  /*ae60*/  IMAD.IADD R7, R159, 0x1, R163 ;  /* 0x000000019f077824 */ /* 0x000fe200078e02a3 */
[----:B------:R-:W-:Y:S01]  /*ae70*/  LEA R6, P4, R162, R12, 0x1 ;  /* 0x0000000ca2067211 */ /* 0x000fe200078808ff */
[----:B------:R-:W-:-:S03]  /*ae80*/  IMAD.X R9, R165, 0x1, R5, P1 ;  /* 0x00000001a5097824 */ /* 0x000fc600008e0605 */
[----:B------:R-:W-:Y:S01]  /*ae90*/  LEA.HI.X R7, R162, R13, R7, 0x1, P4 ;  /* 0x0000000da2077211 */ /* 0x000fe200020f0c07 */
[----:B--2---:R-:W-:-:S04]  /*aea0*/  IMAD.U32 R3, R23, 0x10000, RZ ;  /* 0x0001000017037824 */ /* 0x004fc800078e00ff */
[----:B------:R-:W-:-:S04]  /*aeb0*/  FMUL R3, R3, R16 ;  /* 0x0000001003037220 */ /* 0x000fc80000400000 */
[----:B------:R-:W-:-:S05]  /*aec0*/  FFMA R3, R24, R2, R3 ;  /* 0x0000000218037223 */ /* 0x000fca0000000003 */
[----:B------:R-:W-:-:S05]  /*aed0*/  F2FP.BF16.F32.PACK_AB R3, RZ, R3 ;  /* 0x00000003ff03723e */ /* 0x000fca00000010ff */
[----:B------:R0:W-:Y:S01]  /*aee0*/  @P3 STG.E.U16 desc[UR36][R8.64], R3 ;  /* 0x0000000308003986 */ /* 0x0001e2000c101524 */
[----:B------:R-:W-:Y:S05]  /*aef0*/  @!P2 BRA `(.L_x_287) ;  /* 0x000000000004a947 */ /* 0x000fea0003800000 */
[----:B------:R1:W5:Y:S02]  /*af00*/  LDG.E.LTC128B.U16 R23, desc[UR36][R6.64+0x2] ;  /* 0x0000022406177981 */ /* 0x000364000c1e1520 */
.L_x_287:
[----:B------:R-:W-:Y:S05]  /*af10*/  BSYNC B1 ;  /* 0x0000000000017941 */ /* 0x000fea0003800000 */
.L_x_286:
[----:B0----5:R-:W-:Y:S01]  /*af20*/  IMAD.U32 R3, R23, 0x10000, RZ ;  /* 0x0001000017037824 */ /* 0x021fe200078e00ff */
[----:B------:R-:W-:Y:S01]  /*af30*/  ISETP.GT.AND P1, PT, R153, 0x88, PT ;  /* 0x000000889900780c */ /* 0x000fe20003f24270 */
[----:B------:R-:W-:Y:S01]  /*af40*/  IMAD.WIDE.U32 R14, R169, R14, R156 ;  /* 0x0000000ea90e7225 */ /* 0x000fe200078e009c */
[----:B------:R-:W-:Y:S03]  /*af50*/  BSSY B1, `(.L_x_288) ;  /* 0x0000010000017945 */ /* 0x000fe60003800000 */
[----:B------:R-:W-:Y:S01]  /*af60*/  FMUL R10, R3, R16 ;  /* 0x00000010030a7220 */ /* 0x000fe20000400000 */
[----:B------:R-:W-:Y:S01]  /*af70*/  ISETP.GT.AND P3, PT, R0, RZ, P1 ;  /* 0x000000ff0000720c */ /* 0x000fe20000f64270 */
[----:B------:R-:W-:Y:S01]  /*af80*/  IMAD.IADD R167, R167, 0x1, R15 ;  /* 0x00000001a7a77824 */ /* 0x000fe200078e020f */
[----:B------:R-:W-:Y:S01]  /*af90*/  IADD3 R154, P5, R154, R14, RZ ;  /* 0x0000000e9a9a7210 */ /* 0x000fe20007fbe0ff */
[----:B------:R-:W-:Y:S01]  /*afa0*/  FFMA R10, R25, R2, R10 ;  /* 0x00000002190a7223 */ /* 0x000fe2000000000a */
[----:B------:R-:W-:-:S03]  /*afb0*/  IADD3 R14, P4, R18, R14, RZ ;  /* 0x0000000e120e7210 */ /* 0x000fc60007f9e0ff */
[--C-:B------:R-:W-:Y:S01]  /*afc0*/  IMAD.X R20, R167, 0x1, R21.reuse, P5 ;  /* 0x00000001a7147824 */ /* 0x100fe200028e0615 */
[----:B------:R-:W-:Y:S02]  /*afd0*/  F2FP.BF16.F32.PACK_AB R3, RZ, R10 ;  /* 0x0000000aff03723e */ /* 0x000fe400000010ff */
[C---:B------:R-:W-:Y:S02]  /*afe0*/  LEA R10, P5, R154.reuse, R12, 0x1 ;  /* 0x0000000c9a0a7211 */ /* 0x040fe400078a08ff */
[----:B------:R-:W-:Y:S02]  /*aff0*/  PRMT R21, R3, 0x7610, R21 ;  /* 0x0000761003157816 */ /* 0x000fe40000000015 */
[----:B------:R-:W-:Y:S02]  /*b000*/  LEA.HI.X R11, R154, R13, R20, 0x1, P5 ;  /* 0x0000000d9a0b7211 */ /* 0x000fe400028f0c14 */
[----:B------:R-:W-:Y:S01]  /*b010*/  PRMT R3, R23, 0x7610, R3 ;  /* 0x0000761017037816 */ /* 0x000fe20000000003 */
[----:B------:R0:W-:Y:S01]  /*b020*/  @P2 STG.E.U16 desc[UR36][R8.64+0x2], R21 ;  /* 0x0000021508002986 */ /* 0x0001e2000c101524 */
[----:B------:R-:W-:Y:S05]  /*b030*/  @!P3 BRA `(.L_x_289) ;  /* 0x000000000004b947 */ /* 0x000fea0003800000 */
[----:B------:R2:W5:Y:S02]  /*b040*/  LDG.E.LTC128B.U16 R3, desc[UR36][R10.64] ;  /* 0x000000240a037981 */ /* 0x000564000c1e1520 */
.L_x_289:
[----:B------:R-:W-:Y:S05]  /*b050*/  BSYNC B1 ;  /* 0x0000000000017941 */ /* 0x000fea0003800000 */
.L_x_288:
[----:B--2--5:R-:W-:Y:S01]  /*b060*/  IMAD.U32 R11, R3, 0x10000, RZ ;  /* 0x00010000030b7824 */ /* 0x024fe200078e00ff */
[----:B------:R-:W-:Y:S01]  /*b070*/  IADD3.X R15, R19, R167, RZ, P4, !PT ;  /* 0x000000a7130f7210 */ /* 0x000fe200027fe4ff */
[----:B------:R-:W-:Y:S01]  /*b080*/  BSSY B1, `(.L_x_290) ;  /* 0x000000e000017945 */ /* 0x000fe20003800000 */
[----:B------:R-:W-:Y:S01]  /*b090*/  IADD3 R10, P4, R8, R160, RZ ;  /* 0x000000a0080a7210 */ /* 0x000fe20007f9e0ff */
[----:B------:R-:W-:Y:S01]  /*b0a0*/  FMUL R11, R11, R16 ;  /* 0x000000100b0b7220 */ /* 0x000fe20000400000 */
[----:B------:R-:W-:Y:S01]  /*b0b0*/  ISETP.GT.AND P2, PT, R0, 0x1, P1 ;  /* 0x000000010000780c */ /* 0x000fe20000f44270 */
[----:B------:R-:W-:-:S04]  /*b0c0*/  IMAD.WIDE.U32 R22, R22, UR43, R14 ;  /* 0x0000002b16167c25 */ /* 0x000fc8000f8e000e */
[----:B------:R-:W-:Y:S01]  /*b0d0*/  FFMA R11, R26, R2, R11 ;  /* 0x000000021a0b7223 */ /* 0x000fe2000000000b */
[----:B------:R-:W-:Y:S01]  /*b0e0*/  IMAD.IADD R159, R159, 0x1, R23 ;  /* 0x000000019f9f7824 */ /* 0x000fe200078e0217 */
[----:B------:R-:W-:-:S03]  /*b0f0*/  LEA R12, P5, R22, R12, 0x1 ;  /* 0x0000000c160c7211 */ /* 0x000fc600078a08ff */
[----:B------:R-:W-:Y:S01]  /*b100*/  F2FP.BF16.F32.PACK_AB R14, RZ, R11 ;  /* 0x0000000bff0e723e */ /* 0x000fe200000010ff */
[----:B------:R-:W-:Y:S01]  /*b110*/  IMAD.X R11, R9, 0x1, R158, P4 ;  /* 0x00000001090b7824 */ /* 0x000fe200020e069e */
[----:B------:R-:W-:-:S04]  /*b120*/  LEA.HI.X R13, R22, R13, R159, 0x1, P5 ;  /* 0x0000000d160d7211 */ /* 0x000fc800028f0c9f */
[----:B------:R2:W-:Y:S01]  /*b130*/  @P3 STG.E.U16 desc[UR36][R10.64], R14 ;  /* 0x0000000e0a003986 */ /* 0x0005e2000c101524 */
[----:B------:R-:W-:Y:S05]  /*b140*/  @!P2 BRA `(.L_x_291) ;  /* 0x000000000004a947 */ /* 0x000fea0003800000 */
[----:B------:R3:W5:Y:S02]  /*b150*/  LDG.E.LTC128B.U16 R3, desc[UR36][R12.64+0x2] ;  /* 0x000002240c037981 */ /* 0x000764000c1e1520 */
.L_x_291:
[----:B------:R-:W-:Y:S05]  /*b160*/  BSYNC B1 ;  /* 0x0000000000017941 */ /* 0x000fea0003800000 */
.L_x_290:
[----:B-----5:R-:W-:Y:S01]  /*b170*/  IMAD.U32 R15, R3, 0x10000, RZ ;  /* 0x00010000030f7824 */ /* 0x020fe200078e00ff */
[----:B------:R-:W-:Y:S01]  /*b180*/  ISETP.GT.AND P3, PT, R0, 0x8, P0 ;  /* 0x000000080000780c */ /* 0x000fe20000764270 */
[----:B------:R-:W-:Y:S02]  /*b190*/  BSSY B1, `(.L_x_292) ;  /* 0x0000007000017945 */ /* 0x000fe40003800000 */
[----:B--2---:R-:W-:-:S04]  /*b1a0*/  FMUL R14, R15, R16 ;  /* 0x000000100f0e7220 */ /* 0x004fc80000400000 */
[----:B------:R-:W-:-:S05]  /*b1b0*/  FFMA R14, R27, R2, R14 ;  /* 0x000000021b0e7223 */ /* 0x000fca000000000e */
[----:B------:R-:W-:-:S05]  /*b1c0*/  F2FP.BF16.F32.PACK_AB R14, RZ, R14 ;  /* 0x0000000eff0e723e */ /* 0x000fca00000010ff */
[----:B------:R2:W-:Y:S01]  /*b1d0*/  @P2 STG.E.U16 desc[UR36][R10.64+0x2], R14 ;  /* 0x0000020e0a002986 */ /* 0x0005e2000c101524 */
[----:B------:R-:W-:Y:S05]  /*b1e0*/  @!P3 BRA `(.L_x_293) ;  /* 0x000000000004b947 */ /* 0x000fea0003800000 */
[----:B------:R4:W5:Y:S02]  /*b1f0*/  LDG.E.LTC128B.U16 R3, desc[UR36][R6.64+0x10] ;  /* 0x0000102406037981 */ /* 0x000964000c1e1520 */
.L_x_293:
[----:B------:R-:W-:Y:S05]  /*b200*/  BSYNC B1 ;  /* 0x0000000000017941 */ /* 0x000fea0003800000 */
.L_x_292:
[----:B--2--5:R-:W-:Y:S01]  /*b210*/  IMAD.U32 R11, R3, 0x10000, RZ ;  /* 0x00010000030b7824 */ /* 0x024fe200078e00ff */
[----:B------:R-:W-:Y:S01]  /*b220*/  ISETP.GT.AND P2, PT, R0, 0x9, P0 ;  /* 0x000000090000780c */ /* 0x000fe20000744270 */
[----:B------:R-:W-:Y:S02]  /*b230*/  BSSY B1, `(.L_x_294) ;  /* 0x0000007000017945 */ /* 0x000fe40003800000 */
[----:B------:R-:W-:-:S04]  /*b240*/  FMUL R11, R11, R16 ;  /* 0x000000100b0b7220 */ /* 0x000fc80000400000 */
[----:B------:R-:W-:-:S05]  /*b250*/  FFMA R11, R28, R2, R11 ;  /* 0x000000021c0b7223 */ /* 0x000fca000000000b */
[----:B------:R-:W-:-:S05]  /*b260*/  F2FP.BF16.F32.PACK_AB R11, RZ, R11 ;  /* 0x0000000bff0b723e */ /* 0x000fca00000010ff */
[----:B------:R2:W-:Y:S01]  /*b270*/  @P3 STG.E.U16 desc[UR36][R8.64+0x10], R11 ;  /* 0x0000100b08003986 */ /* 0x0005e2000c101524 */
[----:B------:R-:W-:Y:S05]  /*b280*/  @!P2 BRA `(.L_x_295) ;  /* 0x000000000004a947 */ /* 0x000fea0003800000 */
[----:B------:R0:W5:Y:S02]  /*b290*/  LDG.E.LTC128B.U16 R3, desc[UR36][R6.64+0x12] ;  /* 0x0000122406037981 */ /* 0x000164000c1e1520 */
.L_x_295:
[----:B------:R-:W-:Y:S05]  /*b2a0*/  BSYNC B1 ;  /* 0x0000000000017941 */ /* 0x000fea0003800000 */
.L_x_294:
        /* <DEDUP_REMOVED lines=9> */
.L_x_297:
[----:B------:R-:W-:Y:S05]  /*b340*/  BSYNC B1 ;  /* 0x0000000000017941 */ /* 0x000fea0003800000 */
.L_x_296:
[----:B-----5:R-:W-:Y:S01]  /*b350*/  IMAD.U32 R11, R3, 0x10000, RZ ;  /* 0x00010000030b7824 */ /* 0x020fe200078e00ff */
[----:B--2---:R-:W-:Y:S01]  /*b360*/  IADD3 R10, P3, R160, R8, RZ ;  /* 0x00000008a00a7210 */ /* 0x004fe20007f7e0ff */
[----:B------:R-:W-:Y:S01]  /*b370*/  BSSY B1, `(.L_x_298) ;  /* 0x0000009000017945 */ /* 0x000fe20003800000 */
[----:B------:R-:W-:Y:S01]  /*b380*/  ISETP.GT.AND P2, PT, R0, 0x9, P1 ;  /* 0x000000090000780c */ /* 0x000fe20000f44270 */
[----:B------:R-:W-:-:S04]  /*b390*/  FMUL R11, R11, R16 ;  /* 0x000000100b0b7220 */ /* 0x000fc80000400000 */
[----:B------:R-:W-:-:S05]  /*b3a0*/  FFMA R11, R30, R2, R11 ;  /* 0x000000021e0b7223 */ /* 0x000fca000000000b */
[----:B------:R-:W-:Y:S02]  /*b3b0*/  F2FP.BF16.F32.PACK_AB R14, RZ, R11 ;  /* 0x0000000bff0e723e */ /* 0x000fe400000010ff */
[----:B------:R-:W-:-:S05]  /*b3c0*/  IADD3.X R11, R158, R9, RZ, P3, !PT ;  /* 0x000000099e0b7210 */ /* 0x000fca0001ffe4ff */
[----:B------:R2:W-:Y:S01]  /*b3d0*/  @P4 STG.E.U16 desc[UR36][R10.64+0x10], R14 ;  /* 0x0000100e0a004986 */ /* 0x0005e2000c101524 */
[----:B------:R-:W-:Y:S05]  /*b3e0*/  @!P2 BRA `(.L_x_299) ;  /* 0x000000000004a947 */ /* 0x000fea0003800000 */
[----:B------:R0:W5:Y:S02]  /*b3f0*/  LDG.E.LTC128B.U16 R3, desc[UR36][R12.64+0x12] ;  /* 0x000012240c037981 */ /* 0x000164000c1e1520 */
.L_x_299:
[----:B------:R-:W-:Y:S05]  /*b400*/  BSYNC B1 ;  /* 0x0000000000017941 */ /* 0x000fea0003800000 */
.L_x_298:
[----:B--2--5:R-:W-:Y:S01]  /*b410*/  IMAD.U32 R11, R3, 0x10000, RZ ;  /* 0x00010000030b7824 */ /* 0x024fe200078e00ff */
[----:B------:R-:W-:Y:S01]  /*b420*/  IADD3 R160, P4, P5, R160, R4, R161 ;  /* 0x00000004a0a07210 */ /* 0x000fe20007d9e0a1 */
[----:B------:R-:W-:Y:S01]  /*b430*/  BSSY B1, `(.L_x_300) ;  /* 0x0000009000017945 */ /* 0x000fe20003800000 */
[----:B------:R-:W-:Y:S01]  /*b440*/  ISETP.GT.AND P3, PT, R0, 0x10, P0 ;  /* 0x000000100000780c */ /* 0x000fe20000764270 */
[----:B------:R-:W-:Y:S01]  /*b450*/  FMUL R10, R11, R16 ;  /* 0x000000100b0a7220 */ /* 0x000fe20000400000 */
[----:B------:R-:W-:-:S03]  /*b460*/  IADD3.X R161, R158, R5, R165, P4, P5 ;  /* 0x000000059ea17210 */ /* 0x000fc600027ea4a5 */
[----:B------:R-:W-:-:S05]  /*b470*/  FFMA R10, R31, R2, R10 ;  /* 0x000000021f0a7223 */ /* 0x000fca000000000a */
[----:B------:R-:W-:-:S05]  /*b480*/  F2FP.BF16.F32.PACK_AB R10, RZ, R10 ;  /* 0x0000000aff0a723e */ /* 0x000fca00000010ff */
[----:B------:R2:W-:Y:S01]  /*b490*/  @P2 STG.E.U16 desc[UR36][R160.64+0x12], R10 ;  /* 0x0000120aa0002986 */ /* 0x0005e2000c101524 */
[----:B------:R-:W-:Y:S05]  /*b4a0*/  @!P3 BRA `(.L_x_301) ;  /* 0x000000000004b947 */ /* 0x000fea0003800000 */
[----:B------:R0:W5:Y:S02]  /*b4b0*/  LDG.E.LTC128B.U16 R3, desc[UR36][R6.64+0x20] ;  /* 0x0000202406037981 */ /* 0x000164000c1e1520 */
.L_x_301:
[----:B------:R-:W-:Y:S05]  /*b4c0*/  BSYNC B1 ;  /* 0x0000000000017941 */ /* 0x000fea0003800000 */
.L_x_300:
[----:B-----5:R-:W-:Y:S01]  /*b4d0*/  IMAD.U32 R5, R3, 0x10000, RZ ;  /* 0x0001000003057824 */ /* 0x020fe200078e00ff */
        /* <DEDUP_REMOVED lines=8> */
.L_x_303:
[----:B------:R-:W-:Y:S05]  /*b560*/  BSYNC B1 ;  /* 0x0000000000017941 */ /* 0x000fea0003800000 */
.L_x_302:
[----:B0----5:R-:W-:Y:S01]  /*b570*/  IMAD.U32 R5, R3, 0x10000, RZ ;  /* 0x0001000003057824 */ /* 0x021fe200078e00ff */
        /* <DEDUP_REMOVED lines=8> */
.L_x_305:
[----:B------:R-:W-:Y:S05]  /*b600*/  BSYNC B1 ;  /* 0x0000000000017941 */ /* 0x000fea0003800000 */
.L_x_304:
[----:B-----5:R-:W-:Y:S01]  /*b610*/  IMAD.U32 R5, R3, 0x10000, RZ ;  /* 0x0001000003057824 */ /* 0x020fe200078e00ff */
[----:B------:R-:W-:Y:S01]  /*b620*/  ISETP.GT.AND P2, PT, R0, 0x11, P1 ;  /* 0x000000110000780c */ /* 0x000fe20000f44270 */
[----:B0-----:R-:W-:Y:S01]  /*b630*/  @P3 IMAD.MOV.U32 R4, RZ, RZ, R160 ;  /* 0x000000ffff043224 */ /* 0x001fe200078e00a0 */
[----:B------:R-:W-:Y:S01]  /*b640*/  BSSY B1, `(.L_x_306) ;  /* 0x0000009000017945 */ /* 0x000fe20003800000 */
[----:B------:R-:W-:-:S04]  /*b650*/  FMUL R5, R5, R16 ;  /* 0x0000001005057220 */ /* 0x000fc80000400000 */
[----:B------:R-:W-:-:S05]  /*b660*/  FFMA R5, R34, R2, R5 ;  /* 0x0000000222057223 */ /* 0x000fca0000000005 */
[----:B------:R-:W-:-:S04]  /*b670*/  F2FP.BF16.F32.PACK_AB R5, RZ, R5 ;  /* 0x00000005ff05723e */ /* 0x000fc800000010ff */
[----:B--2---:R-:W-:Y:S01]  /*b680*/  PRMT R10, R5, 0x7610, R10 ;  /* 0x00007610050a7816 */ /* 0x004fe2000000000a */
[----:B------:R-:W-:-:S05]  /*b690*/  @P3 IMAD.MOV.U32 R5, RZ, RZ, R161 ;  /* 0x000000ffff053224 */ /* 0x000fca00078e00a1 */
[----:B------:R0:W-:Y:S01]  /*b6a0*/  @P3 STG.E.U16 desc[UR36][R4.64+0x20], R10 ;  /* 0x0000200a04003986 */ /* 0x0001e2000c101524 */
[----:B------:R-:W-:Y:S05]  /*b6b0*/  @!P2 BRA `(.L_x_307) ;  /* 0x000000000004a947 */ /* 0x000fea0003800000 */
[----:B------:R2:W5:Y:S02]  /*b6c0*/  LDG.E.LTC128B.U16 R3, desc[UR36][R12.64+0x22] ;  /* 0x000022240c037981 */ /* 0x000564000c1e1520 */
.L_x_307:
[----:B------:R-:W-:Y:S05]  /*b6d0*/  BSYNC B1 ;  /* 0x0000000000017941 */ /* 0x000fea0003800000 */
.L_x_306:
[----:B0----5:R-:W-:Y:S01]  /*b6e0*/  SHF.L.U32 R5, R3, 0x10, RZ ;  /* 0x0000001003057819 */ /* 0x021fe200000006ff */
[----:B------:R-:W-:Y:S01]  /*b6f0*/  BSSY B1, `(.L_x_308) ;  /* 0x000000b000017945 */ /* 0x000fe20003800000 */
[----:B------:R-:W-:-:S03]  /*b700*/  ISETP.GT.AND P3, PT, R0, 0x18, P0 ;  /* 0x000000180000780c */ /* 0x000fc60000764270 */
[----:B------:R-:W-:Y:S01]  /*b710*/  FMUL R4, R5, R16 ;  /* 0x0000001005047220 */ /* 0x000fe20000400000 */
[----:B------:R-:W-:-:S03]  /*b720*/  @P2 IMAD.MOV.U32 R5, RZ, RZ, R161 ;  /* 0x000000ffff052224 */ /* 0x000fc600078e00a1 */
[----:B------:R-:W-:-:S05]  /*b730*/  FFMA R4, R35, R2, R4 ;  /* 0x0000000223047223 */ /* 0x000fca0000000004 */
[----:B------:R-:W-:-:S04]  /*b740*/  F2FP.BF16.F32.PACK_AB R4, RZ, R4 ;  /* 0x00000004ff04723e */ /* 0x000fc800000010ff */
[----:B------:R-:W-:Y:S01]  /*b750*/  PRMT R10, R4, 0x7610, R10 ;  /* 0x00007610040a7816 */ /* 0x000fe2000000000a */
[----:B------:R-:W-:-:S05]  /*b760*/  @P2 IMAD.MOV.U32 R4, RZ, RZ, R160 ;  /* 0x000000ffff042224 */ /* 0x000fca00078e00a0 */
[----:B------:R0:W-:Y:S01]  /*b770*/  @P2 STG.E.U16 desc[UR36][R4.64+0x22], R10 ;  /* 0x0000220a04002986 */ /* 0x0001e2000c101524 */
[----:B------:R-:W-:Y:S05]  /*b780*/  @!P3 BRA `(.L_x_309) ;  /* 0x000000000004b947 */ /* 0x000fea0003800000 */
[----:B------:R0:W5:Y:S02]  /*b790*/  LDG.E.LTC128B.U16 R3, desc[UR36][R6.64+0x30] ;  /* 0x0000302406037981 */ /* 0x000164000c1e1520 */
.L_x_309:
[----:B------:R-:W-:Y:S05]  /*b7a0*/  BSYNC B1 ;  /* 0x0000000000017941 */ /* 0x000fea0003800000 */
.L_x_308:
        /* <DEDUP_REMOVED lines=9> */
.L_x_311:
[----:B------:R-:W-:Y:S05]  /*b840*/  BSYNC B1 ;  /* 0x0000000000017941 */ /* 0x000fea0003800000 */
.L_x_310:
        /* <DEDUP_REMOVED lines=9> */
.L_x_313:
[----:B------:R-:W-:Y:S05]  /*b8e0*/  BSYNC B1 ;  /* 0x0000000000017941 */ /* 0x000fea0003800000 */
.L_x_312:
[----:B-----5:R-:W-:Y:S01]  /*b8f0*/  IMAD.U32 R5, R3, 0x10000, RZ ;  /* 0x0001000003057824 */ /* 0x020fe200078e00ff */
[----:B------:R-:W-:Y:S01]  /*b900*/  ISETP.GT.AND P2, PT, R0, 0x19, P1 ;  /* 0x000000190000780c */ /* 0x000fe20000f44270 */
[----:B0-----:R-:W-:Y:S01]  /*b910*/  @P3 IMAD.MOV.U32 R4, RZ, RZ, R160 ;  /* 0x000000ffff043224 */ /* 0x001fe200078e00a0 */
[----:B------:R-:W-:Y:S01]  /*b920*/  BSSY B1, `(.L_x_314) ;  /* 0x0000009000017945 */ /* 0x000fe20003800000 */
[----:B------:R-:W-:-:S04]  /*b930*/  FMUL R5, R5, R16 ;  /* 0x0000001005057220 */ /* 0x000fc80000400000 */
[----:B------:R-:W-:-:S05]  /*b940*/  FFMA R5, R38, R2, R5 ;  /* 0x0000000226057223 */ /* 0x000fca0000000005 */
[----:B------:R-:W-:-:S04]  /*b950*/  F2FP.BF16.F32.PACK_AB R5, RZ, R5 ;  /* 0x00000005ff05723e */ /* 0x000fc800000010ff */
[----:B------:R-:W-:Y:S02]  /*b960*/  PRMT R10, R5, 0x7610, R10 ;  /* 0x00007610050a7816 */ /* 0x000fe4000000000a */
[----:B------:R-:W-:-:S05]  /*b970*/  @P3 MOV R5, R161 ;  /* 0x000000a100053202 */ /* 0x000fca0000000f00 */
[----:B------:R0:W-:Y:S01]  /*b980*/  @P3 STG.E.U16 desc[UR36][R4.64+0x30], R10 ;  /* 0x0000300a04003986 */ /* 0x0001e2000c101524 */
[----:B------:R-:W-:Y:S05]  /*b990*/  @!P2 BRA `(.L_x_315) ;  /* 0x000000000004a947 */ /* 0x000fea0003800000 */
[----:B------:R0:W5:Y:S02]  /*b9a0*/  LDG.E.LTC128B.U16 R3, desc[UR36][R12.64+0x32] ;  /* 0x000032240c037981 */ /* 0x000164000c1e1520 */
.L_x_315:
[----:B------:R-:W-:Y:S05]  /*b9b0*/  BSYNC B1 ;  /* 0x0000000000017941 */ /* 0x000fea0003800000 */
.L_x_314:
[----:B0----5:R-:W-:Y:S01]  /*b9c0*/  IMAD.U32 R5, R3, 0x10000, RZ ;  /* 0x0001000003057824 */ /* 0x021fe200078e00ff */
[----:B------:R-:W-:Y:S01]  /*b9d0*/  ISETP.GT.AND P3, PT, R0, 0x20, P0 ;  /* 0x000000200000780c */ /* 0x000fe20000764270 */
[----:B------:R-:W-:Y:S02]  /*b9e0*/  BSSY B1, `(.L_x_316) ;  /* 0x000000a000017945 */ /* 0x000fe40003800000 */
        /* <DEDUP_REMOVED lines=9> */
.L_x_317:
[----:B------:R-:W-:Y:S05]  /*ba80*/  BSYNC B1 ;  /* 0x0000000000017941 */ /* 0x000fea0003800000 */
.L_x_316:
        /* <DEDUP_REMOVED lines=9> */
.L_x_319:
[----:B------:R-:W-:Y:S05]  /*bb20*/  BSYNC B1 ;  /* 0x0000000000017941 */ /* 0x000fea0003800000 */
.L_x_318:
        /* <DEDUP_REMOVED lines=9> */
.L_x_321:
[----:B------:R-:W-:Y:S05]  /*bbc0*/  BSYNC B1 ;  /* 0x0000000000017941 */ /* 0x000fea0003800000 */
.L_x_320:
[----:B-----5:R-:W-:Y:S01]  /*bbd0*/  IMAD.U32 R5, R3, 0x10000, RZ ;  /* 0x0001000003057824 */ /* 0x020fe200078e00ff */
[----:B0-----:R-:W-:Y:S01]  /*bbe0*/  @P3 MOV R4, R160 ;  /* 0x000000a000043202 */ /* 0x001fe20000000f00 */
[----:B------:R-:W-:Y:S01]  /*bbf0*/  BSSY B1, `(.L_x_322) ;  /* 0x000000a000017945 */ /* 0x000fe20003800000 */
[----:B------:R-:W-:Y:S01]  /*bc00*/  ISETP.GT.AND P2, PT, R0, 0x21, P1 ;  /* 0x000000210000780c */ /* 0x000fe20000f44270 */
[----:B------:R-:W-:-:S04]  /*bc10*/  FMUL R5, R5, R16 ;  /* 0x0000001005057220 */ /* 0x000fc80000400000 */
[----:B------:R-:W-:-:S05]  /*bc20*/  FFMA R5, R42, R2, R5 ;  /* 0x000000022a057223 */ /* 0x000fca0000000005 */
[----:B------:R-:W-:-:S04]  /*bc30*/  F2FP.BF16.F32.PACK_AB R5, RZ, R5 ;  /* 0x00000005ff05723e */ /* 0x000fc800000010ff */
[----:B------:R-:W-:Y:S01]  /*bc40*/  PRMT R10, R5, 0x7610, R10 ;  /* 0x00007610050a7816 */ /* 0x000fe2000000000a */
[----:B------:R-:W-:-:S05]  /*bc50*/  @P3 IMAD.MOV.U32 R5, RZ, RZ, R161 ;  /* 0x000000ffff053224 */ /* 0x000fca00078e00a1 */
[----:B------:R0:W-:Y:S01]  /*bc60*/  @P3 STG.E.U16 desc[UR36][R4.64+0x40], R10 ;  /* 0x0000400a04003986 */ /* 0x0001e2000c101524 */
[----:B------:R-:W-:Y:S05]  /*bc70*/  @!P2 BRA `(.L_x_323) ;  /* 0x000000000004a947 */ /* 0x000fea0003800000 */
[----:B------:R0:W5:Y:S02]  /*bc80*/  LDG.E.LTC128B.U16 R3, desc[UR36][R12.64+0x42] ;  /* 0x000042240c037981 */ /* 0x000164000c1e1520 */
.L_x_323:
[----:B------:R-:W-:Y:S05]  /*bc90*/  BSYNC B1 ;  /* 0x0000000000017941 */ /* 0x000fea0003800000 */
.L_x_322:
        /* <DEDUP_REMOVED lines=12> */
.L_x_325:
[----:B------:R-:W-:Y:S05]  /*bd60*/  BSYNC B1 ;  /* 0x0000000000017941 */ /* 0x000fea0003800000 */
.L_x_324:
        /* <DEDUP_REMOVED lines=9> */
.L_x_327:
[----:B------:R-:W-:Y:S05]  /*be00*/  BSYNC B1 ;  /* 0x0000000000017941 */ /* 0x000fea0003800000 */
.L_x_326:
        /* <DEDUP_REMOVED lines=9> */
.L_x_329:
[----:B------:R-:W-:Y:S05]  /*bea0*/  BSYNC B1 ;  /* 0x0000000000017941 */ /* 0x000fea0003800000 */
.L_x_328:
[----:B-----5:R-:W-:Y:S01]  /*beb0*/  SHF.L.U32 R5, R3, 0x10, RZ ;  /* 0x0000001003057819 */ /* 0x020fe200000006ff */
[----:B0-----:R-:W-:Y:S01]  /*bec0*/  @P3 IMAD.MOV.U32 R4, RZ, RZ, R160 ;  /* 0x000000ffff043224 */ /* 0x001fe200078e00a0 */
[----:B------:R-:W-:Y:S01]  /*bed0*/  ISETP.GT.AND P2, PT, R0, 0x29, P1 ;  /* 0x000000290000780c */ /* 0x000fe20000f44270 */
[----:B------:R-:W-:Y:S02]  /*bee0*/  BSSY B1, `(.L_x_330) ;  /* 0x0000009000017945 */ /* 0x000fe40003800000 */
        /* <DEDUP_REMOVED lines=8> */
.L_x_331:
[----:B------:R-:W-:Y:S05]  /*bf70*/  BSYNC B1 ;  /* 0x0000000000017941 */ /* 0x000fea0003800000 */
.L_x_330:
        /* <DEDUP_REMOVED lines=12> */
.L_x_333:
[----:B------:R-:W-:Y:S05]  /*c040*/  BSYNC B1 ;  /* 0x0000000000017941 */ /* 0x000fea0003800000 */
.L_x_332:
        /* <DEDUP_REMOVED lines=9> */
.L_x_335:
[----:B------:R-:W-:Y:S05]  /*c0e0*/  BSYNC B1 ;  /* 0x0000000000017941 */ /* 0x000fea0003800000 */
.L_x_334:
[----:B0----5:R-:W-:Y:S01]  /*c0f0*/  SHF.L.U32 R5, R3, 0x10, RZ ;  /* 0x0000001003057819 */ /* 0x021fe200000006ff */
[----:B------:R-:W-:Y:S01]  /*c100*/  BSSY B1, `(.L_x_336) ;  /* 0x0000008000017945 */ /* 0x000fe20003800000 */
[----:B------:R-:W-:-:S03]  /*c110*/  ISETP.GT.AND P3, PT, R0, 0x30, P1 ;  /* 0x000000300000780c */ /* 0x000fc60000f64270 */
[----:B------:R-:W-:-:S04]  /*c120*/  FMUL R4, R5, R16 ;  /* 0x0000001005047220 */ /* 0x000fc80000400000 */
[----:B------:R-:W-:-:S05]  /*c130*/  FFMA R4, R49, R2, R4 ;  /* 0x0000000231047223 */ /* 0x000fca0000000004 */
[----:B------:R-:W-:-:S05]  /*c140*/  F2FP.BF16.F32.PACK_AB R4, RZ, R4 ;  /* 0x00000004ff04723e */ /* 0x000fca00000010ff */
[----:B------:R0:W-:Y:S01]  /*c150*/  @P2 STG.E.U16 desc[UR36][R8.64+0x62], R4 ;  /* 0x0000620408002986 */ /* 0x0001e2000c101524 */
[----:B------:R-:W-:Y:S05]  /*c160*/  @!P3 BRA `(.L_x_337) ;  /* 0x000000000004b947 */ /* 0x000fea0003800000 */
[----:B------:R0:W5:Y:S02]  /*c170*/  LDG.E.LTC128B.U16 R3, desc[UR36][R12.64+0x60] ;  /* 0x000060240c037981 */ /* 0x000164000c1e1520 */
.L_x_337:
[----:B------:R-:W-:Y:S05]  /*c180*/  BSYNC B1 ;  /* 0x0000000000017941 */ /* 0x000fea0003800000 */
.L_x_336:
[----:B-----5:R-:W-:Y:S01]  /*c190*/  IMAD.U32 R5, R3, 0x10000, RZ ;  /* 0x0001000003057824 */ /* 0x020fe200078e00ff */
[----:B------:R-:W-:Y:S01]  /*c1a0*/  ISETP.GT.AND P2, PT, R0, 0x31, P1 ;  /* 0x000000310000780c */ /* 0x000fe20000f44270 */
[----:B0-----:R-:W-:Y:S01]  /*c1b0*/  @P3 IMAD.MOV.U32 R4, RZ, RZ, R160 ;  /* 0x000000ffff043224 */ /* 0x001fe200078e00a0 */
[----:B------:R-:W-:Y:S01]  /*c1c0*/  BSSY B1, `(.L_x_338) ;  /* 0x0000009000017945 */ /* 0x000fe20003800000 */
        /* <DEDUP_REMOVED lines=8> */
.L_x_339:
[----:B------:R-:W-:Y:S05]  /*c250*/  BSYNC B1 ;  /* 0x0000000000017941 */ /* 0x000fea0003800000 */
.L_x_338:
        /* <DEDUP_REMOVED lines=12> */
.L_x_341:
[----:B------:R-:W-:Y:S05]  /*c320*/  BSYNC B1 ;  /* 0x0000000000017941 */ /* 0x000fea0003800000 */
.L_x_340:
        /* <DEDUP_REMOVED lines=9> */
.L_x_343:
[----:B------:R-:W-:Y:S05]  /*c3c0*/  BSYNC B1 ;  /* 0x0000000000017941 */ /* 0x000fea0003800000 */
.L_x_342:
        /* <DEDUP_REMOVED lines=9> */
.L_x_345:
[----:B------:R-:W-:Y:S05]  /*c460*/  BSYNC B1 ;  /* 0x0000000000017941 */ /* 0x000fea0003800000 */
.L_x_344:
        /* <DEDUP_REMOVED lines=12> */
.L_x_347:
[----:B------:R-:W-:Y:S05]  /*c530*/  BSYNC B1 ;  /* 0x0000000000017941 */ /* 0x000fea0003800000 */
.L_x_346:
[----:B0----5:R-:W-:Y:S01]  /*c540*/  IMAD.U32 R5, R3, 0x10000, RZ ;  /* 0x0001000003057824 */ /* 0x021fe200078e00ff */
[----:B------:R-:W-:Y:S01]  /*c550*/  ISETP.GT.AND P3, PT, R0, 0x40, P0 ;  /* 0x000000400000780c */ /* 0x000fe20000764270 */
[----:B------:R-:W-:Y:S02]  /*c560*/  BSSY B1, `(.L_x_348) ;  /* 0x000000a000017945 */ /* 0x000fe40003800000 */
[----:B------:R-:W-:Y:S01]  /*c570*/  FMUL R4, R5, R16 ;  /* 0x0000001005047220 */ /* 0x000fe20000400000 */
[----:B------:R-:W-:-:S03]  /*c580*/  @P2 MOV R5, R161 ;  /* 0x000000a100052202 */ /* 0x000fc60000000f00 */
[----:B------:R-:W-:-:S05]  /*c590*/  FFMA R4, R55, R2, R4 ;  /* 0x0000000237047223 */ /* 0x000fca0000000004 */
[----:B------:R-:W-:-:S04]  /*c5a0*/  F2FP.BF16.F32.PACK_AB R4, RZ, R4 ;  /* 0x00000004ff04723e */ /* 0x000fc800000010ff */
[----:B------:R-:W-:Y:S01]  /*c5b0*/  PRMT R10, R4, 0x7610, R10 ;  /* 0x00007610040a7816 */ /* 0x000fe2000000000a */
[----:B------:R-:W-:-:S05]  /*c5c0*/  @P2 IMAD.MOV.U32 R4, RZ, RZ, R160 ;  /* 0x000000ffff042224 */ /* 0x000fca00078e00a0 */
[----:B------:R0:W-:Y:S01]  /*c5d0*/  @P2 STG.E.U16 desc[UR36][R4.64+0x72], R10 ;  /* 0x0000720a04002986 */ /* 0x0001e2000c101524 */
[----:B------:R-:W-:Y:S05]  /*c5e0*/  @!P3 BRA `(.L_x_349) ;  /* 0x000000000004b947 */ /* 0x000fea0003800000 */
[----:B------:R0:W5:Y:S02]  /*c5f0*/  LDG.E.LTC128B.U16 R3, desc[UR36][R6.64+0x80] ;  /* 0x0000802406037981 */ /* 0x000164000c1e1520 */
.L_x_349:
[----:B------:R-:W-:Y:S05]  /*c600*/  BSYNC B1 ;  /* 0x0000000000017941 */ /* 0x000fea0003800000 */
.L_x_348:
        /* <DEDUP_REMOVED lines=9> */
.L_x_351:
[----:B------:R-:W-:Y:S05]  /*c6a0*/  BSYNC B1 ;  /* 0x0000000000017941 */ /* 0x000fea0003800000 */
.L_x_350:
        /* <DEDUP_REMOVED lines=9> */
.L_x_353:
[----:B------:R-:W-:Y:S05]  /*c740*/  BSYNC B1 ;  /* 0x0000000000017941 */ /* 0x000fea0003800000 */
.L_x_352:
        /* <DEDUP_REMOVED lines=12> */
.L_x_355:
[----:B------:R-:W-:Y:S05]  /*c810*/  BSYNC B1 ;  /* 0x0000000000017941 */ /* 0x000fea0003800000 */
.L_x_354:
[----:B0----5:R-:W-:Y:S01]  /*c820*/  IMAD.U32 R5, R3, 0x10000, RZ ;  /* 0x0001000003057824 */ /* 0x021fe200078e00ff */
[----:B------:R-:W-:Y:S01]  /*c830*/  ISETP.GT.AND P3, PT, R0, 0x48, P0 ;  /* 0x000000480000780c */ /* 0x000fe20000764270 */
[----:B------:R-:W-:Y:S02]  /*c840*/  BSSY B1, `(.L_x_356) ;  /* 0x000000a000017945 */ /* 0x000fe40003800000 */
[----:B------:R-:W-:Y:S01]  /*c850*/  FMUL R4, R5, R16 ;  /* 0x0000001005047220 */ /* 0x000fe20000400000 */
[----:B------:R-:W-:-:S03]  /*c860*/  @P2 IMAD.MOV.U32 R5, RZ, RZ, R161 ;  /* 0x000000ffff052224 */ /* 0x000fc600078e00a1 */
[----:B------:R-:W-:-:S05]  /*c870*/  FFMA R4, R59, R2, R4 ;  /* 0x000000023b047223 */ /* 0x000fca0000000004 */
[----:B------:R-:W-:-:S04]  /*c880*/  F2FP.BF16.F32.PACK_AB R4, RZ, R4 ;  /* 0x00000004ff04723e */ /* 0x000fc800000010ff */
[----:B------:R-:W-:Y:S02]  /*c890*/  PRMT R10, R4, 0x7610, R10 ;  /* 0x00007610040a7816 */ /* 0x000fe4000000000a */
[----:B------:R-:W-:-:S05]  /*c8a0*/  @P2 MOV R4, R160 ;  /* 0x000000a000042202 */ /* 0x000fca0000000f00 */
[----:B------:R0:W-:Y:S01]  /*c8b0*/  @P2 STG.E.U16 desc[UR36][R4.64+0x82], R10 ;  /* 0x0000820a04002986 */ /* 0x0001e2000c101524 */
[----:B------:R-:W-:Y:S05]  /*c8c0*/  @!P3 BRA `(.L_x_357) ;  /* 0x000000000004b947 */ /* 0x000fea0003800000 */
[----:B------:R0:W5:Y:S02]  /*c8d0*/  LDG.E.LTC128B.U16 R3, desc[UR36][R6.64+0x90] ;  /* 0x0000902406037981 */ /* 0x000164000c1e1520 */
.L_x_357:
[----:B------:R-:W-:Y:S05]  /*c8e0*/  BSYNC B1 ;  /* 0x0000000000017941 */ /* 0x000fea0003800000 */
.L_x_356:
        /* <DEDUP_REMOVED lines=9> */
.L_x_359:
[----:B------:R-:W-:Y:S05]  /*c980*/  BSYNC B1 ;  /* 0x0000000000017941 */ /* 0x000fea0003800000 */
.L_x_358:
        /* <DEDUP_REMOVED lines=9> */
.L_x_361:
[----:B------:R-:W-:Y:S05]  /*ca20*/  BSYNC B1 ;  /* 0x0000000000017941 */ /* 0x000fea0003800000 */
.L_x_360:
        /* <DEDUP_REMOVED lines=12> */
.L_x_363:
[----:B------:R-:W-:Y:S05]  /*caf0*/  BSYNC B1 ;  /* 0x0000000000017941 */ /* 0x000fea0003800000 */
.L_x_362:
        /* <DEDUP_REMOVED lines=12> */
.L_x_365:
[----:B------:R-:W-:Y:S05]  /*cbc0*/  BSYNC B1 ;  /* 0x0000000000017941 */ /* 0x000fea0003800000 */
.L_x_364:
        /* <DEDUP_REMOVED lines=9> */
.L_x_367:
[----:B------:R-:W-:Y:S05]  /*cc60*/  BSYNC B1 ;  /* 0x0000000000017941 */ /* 0x000fea0003800000 */
.L_x_366:
        /* <DEDUP_REMOVED lines=9> */
.L_x_369:
[----:B------:R-:W-:Y:S05]  /*cd00*/  BSYNC B1 ;  /* 0x0000000000017941 */ /* 0x000fea0003800000 */
.L_x_368:
        /* <DEDUP_REMOVED lines=12> */
.L_x_371:
[----:B------:R-:W-:Y:S05]  /*cdd0*/  BSYNC B1 ;  /* 0x0000000000017941 */ /* 0x000fea0003800000 */
.L_x_370:
        /* <DEDUP_REMOVED lines=12> */
.L_x_373:
[----:B------:R-:W-:Y:S05]  /*cea0*/  BSYNC B1 ;  /* 0x0000000000017941 */ /* 0x000fea0003800000 */
.L_x_372:
        /* <DEDUP_REMOVED lines=9> */
.L_x_375:
[----:B------:R-:W-:Y:S05]  /*cf40*/  BSYNC B1 ;  /* 0x0000000000017941 */ /* 0x000fea0003800000 */
.L_x_374:
        /* <DEDUP_REMOVED lines=9> */
.L_x_377:
[----:B------:R-:W-:Y:S05]  /*cfe0*/  BSYNC B1 ;  /* 0x0000000000017941 */ /* 0x000fea0003800000 */
.L_x_376:
        /* <DEDUP_REMOVED lines=12> */
.L_x_379:
[----:B------:R-:W-:Y:S05]  /*d0b0*/  BSYNC B1 ;  /* 0x0000000000017941 */ /* 0x000fea0003800000 */
.L_x_378:
        /* <DEDUP_REMOVED lines=12> */
.L_x_381:
[----:B------:R-:W-:Y:S05]  /*d180*/  BSYNC B1 ;  /* 0x0000000000017941 */ /* 0x000fea0003800000 */
.L_x_380:
        /* <DEDUP_REMOVED lines=9> */
.L_x_383:
[----:B------:R-:W-:Y:S05]  /*d220*/  BSYNC B1 ;  /* 0x0000000000017941 */ /* 0x000fea0003800000 */
.L_x_382:
        /* <DEDUP_REMOVED lines=9> */
.L_x_385:
[----:B------:R-:W-:Y:S05]  /*d2c0*/  BSYNC B1 ;  /* 0x0000000000017941 */ /* 0x000fea0003800000 */
.L_x_384:
        /* <DEDUP_REMOVED lines=12> */
.L_x_387:
[----:B------:R-:W-:Y:S05]  /*d390*/  BSYNC B1 ;  /* 0x0000000000017941 */ /* 0x000fea0003800000 */
.L_x_386:
        /* <DEDUP_REMOVED lines=12> */
.L_x_389:
[----:B------:R-:W-:Y:S05]  /*d460*/  BSYNC B1 ;  /* 0x0000000000017941 */ /* 0x000fea0003800000 */
.L_x_388:
        /* <DEDUP_REMOVED lines=9> */
.L_x_391:
[----:B------:R-:W-:Y:S05]  /*d500*/  BSYNC B1 ;  /* 0x0000000000017941 */ /* 0x000fea0003800000 */
.L_x_390:
        /* <DEDUP_REMOVED lines=9> */
.L_x_393:
[----:B------:R-:W-:Y:S05]  /*d5a0*/  BSYNC B1 ;  /* 0x0000000000017941 */ /* 0x000fea0003800000 */
.L_x_392:
        /* <DEDUP_REMOVED lines=12> */
.L_x_395:
[----:B------:R-:W-:Y:S05]  /*d670*/  BSYNC B1 ;  /* 0x0000000000017941 */ /* 0x000fea0003800000 */
.L_x_394:
        /* <DEDUP_REMOVED lines=12> */
.L_x_397:
[----:B------:R-:W-:Y:S05]  /*d740*/  BSYNC B1 ;  /* 0x0000000000017941 */ /* 0x000fea0003800000 */
.L_x_396:
        /* <DEDUP_REMOVED lines=9> */
.L_x_399:
[----:B------:R-:W-:Y:S05]  /*d7e0*/  BSYNC B1 ;  /* 0x0000000000017941 */ /* 0x000fea0003800000 */
.L_x_398:
        /* <DEDUP_REMOVED lines=9> */
.L_x_401:
[----:B------:R-:W-:Y:S05]  /*d880*/  BSYNC B1 ;  /* 0x0000000000017941 */ /* 0x000fea0003800000 */
.L_x_400:
        /* <DEDUP_REMOVED lines=12> */
.L_x_403:
[----:B------:R-:W-:Y:S05]  /*d950*/  BSYNC B1 ;  /* 0x0000000000017941 */ /* 0x000fea0003800000 */
.L_x_402:
        /* <DEDUP_REMOVED lines=12> */
.L_x_405:
[----:B------:R-:W-:Y:S05]  /*da20*/  BSYNC B1 ;  /* 0x0000000000017941 */ /* 0x000fea0003800000 */
.L_x_404:
        /* <DEDUP_REMOVED lines=9> */
.L_x_407:
[----:B------:R-:W-:Y:S05]  /*dac0*/  BSYNC B1 ;  /* 0x0000000000017941 */ /* 0x000fea0003800000 */
.L_x_406:
        /* <DEDUP_REMOVED lines=9> */
.L_x_409:
[----:B------:R-:W-:Y:S05]  /*db60*/  BSYNC B1 ;  /* 0x0000000000017941 */ /* 0x000fea0003800000 */
.L_x_408:
        /* <DEDUP_REMOVED lines=12> */
.L_x_411:
[----:B------:R-:W-:Y:S05]  /*dc30*/  BSYNC B1 ;  /* 0x0000000000017941 */ /* 0x000fea0003800000 */
.L_x_410:
        /* <DEDUP_REMOVED lines=12> */
.L_x_413:
[----:B------:R-:W-:Y:S05]  /*dd00*/  BSYNC B1 ;  /* 0x0000000000017941 */ /* 0x000fea0003800000 */
.L_x_412:
        /* <DEDUP_REMOVED lines=9> */
.L_x_415:
[----:B------:R-:W-:Y:S05]  /*dda0*/  BSYNC B1 ;  /* 0x0000000000017941 */ /* 0x000fea0003800000 */
.L_x_414:
        /* <DEDUP_REMOVED lines=9> */
.L_x_417:
[----:B------:R-:W-:Y:S05]  /*de40*/  BSYNC B1 ;  /* 0x0000000000017941 */ /* 0x000fea0003800000 */
.L_x_416:
        /* <DEDUP_REMOVED lines=12> */
.L_x_419:
[----:B------:R-:W-:Y:S05]  /*df10*/  BSYNC B1 ;  /* 0x0000000000017941 */ /* 0x000fea0003800000 */
.L_x_418:
        /* <DEDUP_REMOVED lines=12> */
.L_x_421:
[----:B------:R-:W-:Y:S05]  /*dfe0*/  BSYNC B1 ;  /* 0x0000000000017941 */ /* 0x000fea0003800000 */
.L_x_420:
        /* <DEDUP_REMOVED lines=9> */
.L_x_423:
[----:B------:R-:W-:Y:S05]  /*e080*/  BSYNC B1 ;  /* 0x0000000000017941 */ /* 0x000fea0003800000 */
.L_x_422:
        /* <DEDUP_REMOVED lines=9> */
.L_x_425:
[----:B------:R-:W-:Y:S05]  /*e120*/  BSYNC B1 ;  /* 0x0000000000017941 */ /* 0x000fea0003800000 */
.L_x_424:
        /* <DEDUP_REMOVED lines=12> */
.L_x_427:
[----:B------:R-:W-:Y:S05]  /*e1f0*/  BSYNC B1 ;  /* 0x0000000000017941 */ /* 0x000fea0003800000 */
.L_x_426:
        /* <DEDUP_REMOVED lines=12> */
.L_x_429:
[----:B------:R-:W-:Y:S05]  /*e2c0*/  BSYNC B1 ;  /* 0x0000000000017941 */ /* 0x000fea0003800000 */
.L_x_428:
        /* <DEDUP_REMOVED lines=9> */
.L_x_431:
[----:B------:R-:W-:Y:S05]  /*e360*/  BSYNC B1 ;  /* 0x0000000000017941 */ /* 0x000fea0003800000 */
.L_x_430:
        /* <DEDUP_REMOVED lines=9> */
.L_x_433:
[----:B------:R-:W-:Y:S05]  /*e400*/  BSYNC B1 ;  /* 0x0000000000017941 */ /* 0x000fea0003800000 */
.L_x_432:
        /* <DEDUP_REMOVED lines=12> */
.L_x_435:
[----:B------:R-:W-:Y:S05]  /*e4d0*/  BSYNC B1 ;  /* 0x0000000000017941 */ /* 0x000fea0003800000 */
.L_x_434:
        /* <DEDUP_REMOVED lines=12> */
.L_x_437:
[----:B------:R-:W-:Y:S05]  /*e5a0*/  BSYNC B1 ;  /* 0x0000000000017941 */ /* 0x000fea0003800000 */
.L_x_436:
        /* <DEDUP_REMOVED lines=9> */
.L_x_439:
[----:B------:R-:W-:Y:S05]  /*e640*/  BSYNC B1 ;  /* 0x0000000000017941 */ /* 0x000fea0003800000 */
.L_x_438:
        /* <DEDUP_REMOVED lines=9> */
.L_x_441:
[----:B------:R-:W-:Y:S05]  /*e6e0*/  BSYNC B1 ;  /* 0x0000000000017941 */ /* 0x000fea0003800000 */
.L_x_440:
        /* <DEDUP_REMOVED lines=12> */
.L_x_443:
[----:B------:R-:W-:Y:S05]  /*e7b0*/  BSYNC B1 ;  /* 0x0000000000017941 */ /* 0x000fea0003800000 */
.L_x_442:
        /* <DEDUP_REMOVED lines=12> */
.L_x_445:
[----:B------:R-:W-:Y:S05]  /*e880*/  BSYNC B1 ;  /* 0x0000000000017941 */ /* 0x000fea0003800000 */
.L_x_444:
        /* <DEDUP_REMOVED lines=9> */
.L_x_447:
[----:B------:R-:W-:Y:S05]  /*e920*/  BSYNC B1 ;  /* 0x0000000000017941 */ /* 0x000fea0003800000 */
.L_x_446:
        /* <DEDUP_REMOVED lines=9> */
.L_x_449:
[----:B------:R-:W-:Y:S05]  /*e9c0*/  BSYNC B1 ;  /* 0x0000000000017941 */ /* 0x000fea0003800000 */
.L_x_448:
        /* <DEDUP_REMOVED lines=12> */
.L_x_451:
[----:B------:R-:W-:Y:S05]  /*ea90*/  BSYNC B1 ;  /* 0x0000000000017941 */ /* 0x000fea0003800000 */
.L_x_450:
        /* <DEDUP_REMOVED lines=12> */
.L_x_453:
[----:B------:R-:W-:Y:S05]  /*eb60*/  BSYNC B1 ;  /* 0x0000000000017941 */ /* 0x000fea0003800000 */
.L_x_452:
        /* <DEDUP_REMOVED lines=9> */
.L_x_455:
[----:B------:R-:W-:Y:S05]  /*ec00*/  BSYNC B1 ;  /* 0x0000000000017941 */ /* 0x000fea0003800000 */
.L_x_454:
        /* <DEDUP_REMOVED lines=9> */
.L_x_457:
[----:B------:R-:W-:Y:S05]  /*eca0*/  BSYNC B1 ;  /* 0x0000000000017941 */ /* 0x000fea0003800000 */
.L_x_456:
        /* <DEDUP_REMOVED lines=12> */
.L_x_459:
[----:B------:R-:W-:Y:S05]  /*ed70*/  BSYNC B1 ;  /* 0x0000000000017941 */ /* 0x000fea0003800000 */
.L_x_458:
        /* <DEDUP_REMOVED lines=12> */
.L_x_461:
[----:B------:R-:W-:Y:S05]  /*ee40*/  BSYNC B1 ;  /* 0x0000000000017941 */ /* 0x000fea0003800000 */
.L_x_460:
        /* <DEDUP_REMOVED lines=9> */
.L_x_463:
[----:B------:R-:W-:Y:S05]  /*eee0*/  BSYNC B1 ;  /* 0x0000000000017941 */ /* 0x000fea0003800000 */
.L_x_462:
        /* <DEDUP_REMOVED lines=9> */
.L_x_465:
[----:B------:R-:W-:Y:S05]  /*ef80*/  BSYNC B1 ;  /* 0x0000000000017941 */ /* 0x000fea0003800000 */
.L_x_464:
        /* <DEDUP_REMOVED lines=12> */
.L_x_467:
[----:B------:R-:W-:Y:S05]  /*f050*/  BSYNC B1 ;  /* 0x0000000000017941 */ /* 0x000fea0003800000 */
.L_x_466:
        /* <DEDUP_REMOVED lines=12> */
.L_x_469:
[----:B------:R-:W-:Y:S05]  /*f120*/  BSYNC B1 ;  /* 0x0000000000017941 */ /* 0x000fea0003800000 */
.L_x_468:
        /* <DEDUP_REMOVED lines=9> */
.L_x_471:
[----:B------:R-:W-:Y:S05]  /*f1c0*/  BSYNC B1 ;  /* 0x0000000000017941 */ /* 0x000fea0003800000 */
.L_x_470:
        /* <DEDUP_REMOVED lines=9> */
.L_x_473:
[----:B------:R-:W-:Y:S05]  /*f260*/  BSYNC B1 ;  /* 0x0000000000017941 */ /* 0x000fea0003800000 */
.L_x_472:
        /* <DEDUP_REMOVED lines=12> */
.L_x_475:
[----:B------:R-:W-:Y:S05]  /*f330*/  BSYNC B1 ;  /* 0x0000000000017941 */ /* 0x000fea0003800000 */
.L_x_474:
        /* <DEDUP_REMOVED lines=12> */
.L_x_477:
[----:B------:R-:W-:Y:S05]  /*f400*/  BSYNC B1 ;  /* 0x0000000000017941 */ /* 0x000fea0003800000 */
.L_x_476:
        /* <DEDUP_REMOVED lines=9> */
.L_x_479:
[----:B------:R-:W-:Y:S05]  /*f4a0*/  BSYNC B1 ;  /* 0x0000000000017941 */ /* 0x000fea0003800000 */
.L_x_478:
        /* <DEDUP_REMOVED lines=9> */
.L_x_481:
[----:B------:R-:W-:Y:S05]  /*f540*/  BSYNC B1 ;  /* 0x0000000000017941 */ /* 0x000fea0003800000 */
.L_x_480:
        /* <DEDUP_REMOVED lines=12> */
.L_x_483:
[----:B------:R-:W-:Y:S05]  /*f610*/  BSYNC B1 ;  /* 0x0000000000017941 */ /* 0x000fea0003800000 */
.L_x_482:
        /* <DEDUP_REMOVED lines=12> */
.L_x_485:
[----:B------:R-:W-:Y:S05]  /*f6e0*/  BSYNC B1 ;  /* 0x0000000000017941 */ /* 0x000fea0003800000 */
.L_x_484:
        /* <DEDUP_REMOVED lines=9> */
.L_x_487:
[----:B------:R-:W-:Y:S05]  /*f780*/  BSYNC B1 ;  /* 0x0000000000017941 */ /* 0x000fea0003800000 */
.L_x_486:
        /* <DEDUP_REMOVED lines=9> */
.L_x_489:
[----:B------:R-:W-:Y:S05]  /*f820*/  BSYNC B1 ;  /* 0x0000000000017941 */ /* 0x000fea0003800000 */
.L_x_488:
        /* <DEDUP_REMOVED lines=12> */
.L_x_491:
[----:B------:R-:W-:Y:S05]  /*f8f0*/  BSYNC B1 ;  /* 0x0000000000017941 */ /* 0x000fea0003800000 */
.L_x_490:
        /* <DEDUP_REMOVED lines=12> */
.L_x_493:
[----:B------:R-:W-:Y:S05]  /*f9c0*/  BSYNC B1 ;  /* 0x0000000000017941 */ /* 0x000fea0003800000 */
.L_x_492:
        /* <DEDUP_REMOVED lines=9> */
.L_x_495:
[----:B------:R-:W-:Y:S05]  /*fa60*/  BSYNC B1 ;  /* 0x0000000000017941 */ /* 0x000fea0003800000 */
.L_x_494:
        /* <DEDUP_REMOVED lines=9> */
.L_x_497:
[----:B------:R-:W-:Y:S05]  /*fb00*/  BSYNC B1 ;  /* 0x0000000000017941 */ /* 0x000fea0003800000 */
.L_x_496:
        /* <DEDUP_REMOVED lines=12> */
.L_x_499:
[----:B------:R-:W-:Y:S05]  /*fbd0*/  BSYNC B1 ;  /* 0x0000000000017941 */ /* 0x000fea0003800000 */
.L_x_498:
        /* <DEDUP_REMOVED lines=12> */
.L_x_501:
[----:B------:R-:W-:Y:S05]  /*fca0*/  BSYNC B1 ;  /* 0x0000000000017941 */ /* 0x000fea0003800000 */
.L_x_500:
        /* <DEDUP_REMOVED lines=9> */
.L_x_503:
[----:B------:R-:W-:Y:S05]  /*fd40*/  BSYNC B1 ;  /* 0x0000000000017941 */ /* 0x000fea0003800000 */
.L_x_502:
        /* <DEDUP_REMOVED lines=9> */
.L_x_505:
[----:B------:R-:W-:Y:S05]  /*fde0*/  BSYNC B1 ;  /* 0x0000000000017941 */ /* 0x000fea0003800000 */
.L_x_504:
        /* <DEDUP_REMOVED lines=12> */
.L_x_507:
[----:B------:R-:W-:Y:S05]  /*feb0*/  BSYNC B1 ;  /* 0x0000000000017941 */ /* 0x000fea0003800000 */
.L_x_506:
        /* <DEDUP_REMOVED lines=12> */
.L_x_509:
[----:B------:R-:W-:Y:S05]  /*ff80*/  BSYNC B1 ;  /* 0x0000000000017941 */ /* 0x000fea0003800000 */
.L_x_508:
        /* <DEDUP_REMOVED lines=9> */
.L_x_511:
[----:B------:R-:W-:Y:S05]  /*10020*/  BSYNC B1 ;  /* 0x0000000000017941 */ /* 0x000fea0003800000 */
.L_x_510:
        /* <DEDUP_REMOVED lines=9> */
.L_x_513:
[----:B------:R-:W-:Y:S05]  /*100c0*/  BSYNC B1 ;  /* 0x0000000000017941 */ /* 0x000fea0003800000 */
.L_x_512:
        /* <DEDUP_REMOVED lines=12> */
.L_x_515:
[----:B------:R-:W-:Y:S05]  /*10190*/  BSYNC B1 ;  /* 0x0000000000017941 */ /* 0x000fea0003800000 */
.L_x_514:
        /* <DEDUP_REMOVED lines=12> */
.L_x_517:
[----:B------:R-:W-:Y:S05]  /*10260*/  BSYNC B1 ;  /* 0x0000000000017941 */ /* 0x000fea0003800000 */
.L_x_516:
        /* <DEDUP_REMOVED lines=9> */
.L_x_519:
[----:B------:R-:W-:Y:S05]  /*10300*/  BSYNC B1 ;  /* 0x0000000000017941 */ /* 0x000fea0003800000 */
.L_x_518:
        /* <DEDUP_REMOVED lines=9> */
.L_x_521:
[----:B------:R-:W-:Y:S05]  /*103a0*/  BSYNC B1 ;  /* 0x0000000000017941 */ /* 0x000fea0003800000 */
.L_x_520:
        /* <DEDUP_REMOVED lines=12> */
.L_x_523:
[----:B------:R-:W-:Y:S05]  /*10470*/  BSYNC B1 ;  /* 0x0000000000017941 */ /* 0x000fea0003800000 */
.L_x_522:
        /* <DEDUP_REMOVED lines=12> */
.L_x_525:
[----:B------:R-:W-:Y:S05]  /*10540*/  BSYNC B1 ;  /* 0x0000000000017941 */ /* 0x000fea0003800000 */
.L_x_524:
        /* <DEDUP_REMOVED lines=9> */
.L_x_527:
[----:B------:R-:W-:Y:S05]  /*105e0*/  BSYNC B1 ;  /* 0x0000000000017941 */ /* 0x000fea0003800000 */
.L_x_526:
        /* <DEDUP_REMOVED lines=9> */
.L_x_529:
[----:B------:R-:W-:Y:S05]  /*10680*/  BSYNC B1 ;  /* 0x0000000000017941 */ /* 0x000fea0003800000 */
.L_x_528:
        /* <DEDUP_REMOVED lines=12> */
.L_x_531:
[----:B------:R-:W-:Y:S05]  /*10750*/  BSYNC B1 ;  /* 0x0000000000017941 */ /* 0x000fea0003800000 */
.L_x_530:
        /* <DEDUP_REMOVED lines=12> */
.L_x_533:
[----:B------:R-:W-:Y:S05]  /*10820*/  BSYNC B1 ;  /* 0x0000000000017941 */ /* 0x000fea0003800000 */
.L_x_532:
        /* <DEDUP_REMOVED lines=9> */
.L_x_535:
[----:B------:R-:W-:Y:S05]  /*108c0*/  BSYNC B1 ;  /* 0x0000000000017941 */ /* 0x000fea0003800000 */
.L_x_534:
        /* <DEDUP_REMOVED lines=9> */
.L_x_537:
[----:B------:R-:W-:Y:S05]  /*10960*/  BSYNC B1 ;  /* 0x0000000000017941 */ /* 0x000fea0003800000 */
.L_x_536:
[----:B-----5:R-:W-:Y:S01]  /*10970*/  IMAD.U32 R5, R3, 0x10000, RZ ;  /* 0x0001000003057824 */ /* 0x020fe200078e00ff */
[----:B------:R-:W-:Y:S01]  /*10980*/  ISETP.GT.AND P1, PT, R0, 0xf9, P1 ;  /* 0x000000f90000780c */ /* 0x000fe20000f24270 */
[----:B0-----:R-:W-:Y:S01]  /*10990*/  @P2 IMAD.MOV.U32 R4, RZ, RZ, R160 ;  /* 0x000000ffff042224 */ /* 0x001fe200078e00a0 */
[----:B------:R-:W-:Y:S01]  /*109a0*/  BSSY B1, `(.L_x_538) ;  /* 0x0000009000017945 */ /* 0x000fe20003800000 */
[----:B------:R-:W-:-:S04]  /*109b0*/  FMUL R5, R5, R16 ;  /* 0x0000001005057220 */ /* 0x000fc80000400000 */
[----:B------:R-:W-:-:S05]  /*109c0*/  FFMA R5, R150, R2, R5 ;  /* 0x0000000296057223 */ /* 0x000fca0000000005 */
[----:B------:R-:W-:-:S04]  /*109d0*/  F2FP.BF16.F32.PACK_AB R5, RZ, R5 ;  /* 0x00000005ff05723e */ /* 0x000fc800000010ff */
[----:B-1--4-:R-:W-:Y:S01]  /*109e0*/  PRMT R6, R5, 0x7610, R6 ;  /* 0x0000761005067816 */ /* 0x012fe20000000006 */
[----:B------:R-:W-:-:S05]  /*109f0*/  @P2 IMAD.MOV.U32 R5, RZ, RZ, R161 ;  /* 0x000000ffff052224 */ /* 0x000fca00078e00a1 */
[----:B------:R0:W-:Y:S01]  /*10a00*/  @P2 STG.E.U16 desc[UR36][R4.64+0x1f0], R6 ;  /* 0x0001f00604002986 */ /* 0x0001e2000c101524 */
[----:B------:R-:W-:Y:S05]  /*10a10*/  @!P1 BRA `(.L_x_539) ;  /* 0x0000000000049947 */ /* 0x000fea0003800000 */
[----:B------:R1:W5:Y:S02]  /*10a20*/  LDG.E.LTC128B.U16 R3, desc[UR36][R12.64+0x1f2] ;  /* 0x0001f2240c037981 */ /* 0x000364000c1e1520 */
.L_x_539:
[----:B------:R-:W-:Y:S05]  /*10a30*/  BSYNC B1 ;  /* 0x0000000000017941 */ /* 0x000fea0003800000 */
.L_x_538:
[----:B------:R-:W-:Y:S05]  /*10a40*/  @!P1 BRA `(.L_x_540) ;  /* 0x0000005400c09947 */ /* 0x000fea0003800000 */
[----:B-----5:R-:W-:-:S04]  /*10a50*/  IMAD.U32 R3, R3, 0x10000, RZ ;  /* 0x0001000003037824 */ /* 0x020fc800078e00ff */
[----:B------:R-:W-:-:S04]  /*10a60*/  FMUL R0, R3, R16 ;  /* 0x0000001003007220 */ /* 0x000fc80000400000 */
[----:B------:R-:W-:-:S05]  /*10a70*/  FFMA R0, R151, R2, R0 ;  /* 0x0000000297007223 */ /* 0x000fca0000000000 */
[----:B------:R-:W-:-:S05]  /*10a80*/  F2FP.BF16.F32.PACK_AB R0, RZ, R0 ;  /* 0x00000000ff00723e */ /* 0x000fca00000010ff */
[----:B------:R4:W-:Y:S01]  /*10a90*/  STG.E.U16 desc[UR36][R160.64+0x1f2], R0 ;  /* 0x0001f200a0007986 */ /* 0x0009e2000c101524 */
[----:B------:R-:W-:Y:S05]  /*10aa0*/  BRA `(.L_x_540) ;  /* 0x0000005400a87947 */ /* 0x000fea0003800000 */
.L_x_33:
[----:B------:R-:W2:Y:S01]  /*10ab0*/  LDL.LU R3, [R1] ;  /* 0x0000000001037983 */ /* 0x000ea20000300800 */
[----:B------:R-:W-:-:S03]  /*10ac0*/  ULDC.64 UR4, c[0x0][0x5c0] ;  /* 0x0001700000047ab9 */ /* 0x000fc60000000a00 */
[----:B------:R-:W3:Y:S04]  /*10ad0*/  LDL.LU R9, [R1+0x5c] ;  /* 0x00005c0001097983 */ /* 0x000ee80000300800 */
[----:B------:R-:W4:Y:S04]  /*10ae0*/  LDL.LU R12, [R1+0x98] ;  /* 0x00009800010c7983 */ /* 0x000f280000300800 */
[----:B------:R-:W5:Y:S04]  /*10af0*/  LDL.LU R235, [R1+0x9c] ;  /* 0x00009c0001eb7983 */ /* 0x000f680000300800 */
        /* <DEDUP_REMOVED lines=75> */
[----:B------:R-:W5:Y:S01]  /*10fb0*/  LDL.LU R159, [R1+0x1cc] ;  /* 0x0001cc00019f7983 */ /* 0x000f620000300800 */
[----:B--2---:R-:W-:-:S03]  /*10fc0*/  FMUL R3, R3, R2 ;  /* 0x0000000203037220 */ /* 0x004fc60000400000 */
[----:B------:R-:W2:Y:S01]  /*10fd0*/  LDL.LU R158, [R1+0x1d0] ;  /* 0x0001d000019e7983 */ /* 0x000ea20000300800 */
[----:B------:R-:W-:-:S03]  /*10fe0*/  LEA R4, P0, R6, UR4, 0x1 ;  /* 0x0000000406047c11 */ /* 0x000fc6000f8008ff */
[----:B------:R-:W2:Y:S04]  /*10ff0*/  LDL.LU R157, [R1+0x1d4] ;  /* 0x0001d400019d7983 */ /* 0x000ea80000300800 */
[----:B------:R-:W2:Y:S04]  /*11000*/  LDL.LU R156, [R1+0x1d8] ;  /* 0x0001d800019c7983 */ /* 0x000ea80000300800 */
[----:B------:R-:W2:Y:S04]  /*11010*/  LDL.LU R155, [R1+0x1dc] ;  /* 0x0001dc00019b7983 */ /* 0x000ea80000300800 */
[----:B------:R-:W2:Y:S01]  /*11020*/  LDL.LU R154, [R1+0x1e0] ;  /* 0x0001e000019a7983 */ /* 0x000ea20000300800 */
[----:B------:R-:W-:-:S03]  /*11030*/  LEA.HI.X R5, R6, UR5, R10, 0x1, P0 ;  /* 0x0000000506057c11 */ /* 0x000fc600080f0c0a */
[----:B------:R-:W2:Y:S01]  /*11040*/  LDL.LU R23, [R1+0x1e4] ;  /* 0x0001e40001177983 */ /* 0x000ea20000300800 */
[----:B------:R-:W-:-:S03]  /*11050*/  F2FP.BF16.F32.PACK_AB R3, RZ, R3 ;  /* 0x00000003ff03723e */ /* 0x000fc600000010ff */
[----:B------:R-:W2:Y:S04]  /*11060*/  LDL.LU R22, [R1+0x1e8] ;  /* 0x0001e80001167983 */ /* 0x000ea80000300800 */
[----:B------:R-:W2:Y:S04]  /*11070*/  LDL.LU R21, [R1+0x1ec] ;  /* 0x0001ec0001157983 */ /* 0x000ea80000300800 */
[----:B------:R-:W2:Y:S04]  /*11080*/  LDL.LU R20, [R1+0x1f0] ;  /* 0x0001f00001147983 */ /* 0x000ea80000300800 */
[----:B------:R-:W2:Y:S04]  /*11090*/  LDL.LU R19, [R1+0x1f4] ;  /* 0x0001f40001137983 */ /* 0x000ea80000300800 */
[----:B------:R-:W2:Y:S04]  /*110a0*/  LDL.LU R18, [R1+0x1f8] ;  /* 0x0001f80001127983 */ /* 0x000ea80000300800 */
[----:B------:R-:W2:Y:S04]  /*110b0*/  LDL.LU R15, [R1+0x1fc] ;  /* 0x0001fc00010f7983 */ /* 0x000ea80000300800 */
[----:B------:R-:W3:Y:S04]  /*110c0*/  LDL.LU R7, [R1+0x8] ;  /* 0x0000080001077983 */ /* 0x000ee80000300800 */
[----:B------:R-:W4:Y:S04]  /*110d0*/  LDL.LU R6, [R1+0xc] ;  /* 0x00000c0001067983 */ /* 0x000f280000300800 */
[----:B------:R0:W-:Y:S04]  /*110e0*/  @P1 STG.E.U16 desc[UR36][R4.64], R3 ;  /* 0x0000000304001986 */ /* 0x0001e8000c101524 */
[----:B0-----:R-:W5:Y:S01]  /*110f0*/  LDL.LU R3, [R1+0x4] ;  /* 0x0000040001037983 */ /* 0x001f620000300800 */
[----:B------:R-:W-:Y:S01]  /*11100*/  ISETP.GT.AND P0, PT, R0, 0x1, P3 ;  /* 0x000000010000780c */ /* 0x000fe20001f04270 */
[----:B------:R-:W-:Y:S01]  /*11110*/  USHF.L.U32 UR5, UR8, 0x4, URZ ;  /* 0x0000000408057899 */ /* 0x000fe2000800063f */
[----:B------:R-:W-:Y:S01]  /*11120*/  ISETP.GT.AND P2, PT, R153, 0x8, PT ;  /* 0x000000089900780c */ /* 0x000fe20003f44270 */
[----:B------:R-:W-:Y:S01]  /*11130*/  USHF.L.U64.HI UR4, UR8, 0x4, UR9 ;  /* 0x0000000408047899 */ /* 0x000fe20008010209 */
[----:B---3--:R-:W-:-:S05]  /*11140*/  FMUL R7, R7, R2 ;  /* 0x0000000207077220 */ /* 0x008fca0000400000 */
[----:B------:R-:W-:-:S04]  /*11150*/  F2FP.BF16.F32.PACK_AB R7, RZ, R7 ;  /* 0x00000007ff07723e */ /* 0x000fc800000010ff */
[----:B------:R-:W-:Y:S01]  /*11160*/  PRMT R8, R7, 0x7610, R8 ;  /* 0x0000761007087816 */ /* 0x000fe20000000008 */
[----:B-----5:R-:W-:-:S05]  /*11170*/  FMUL R3, R3, R2 ;  /* 0x0000000203037220 */ /* 0x020fca0000400000 */
[----:B------:R-:W-:-:S05]  /*11180*/  F2FP.BF16.F32.PACK_AB R3, RZ, R3 ;  /* 0x00000003ff03723e */ /* 0x000fca00000010ff */
[----:B------:R4:W-:Y:S01]  /*11190*/  @P0 STG.E.U16 desc[UR36][R4.64+0x2], R3 ;  /* 0x0000020304000986 */ /* 0x0009e2000c101524 */
[----:B------:R-:W-:Y:S01]  /*111a0*/  ISETP.GT.AND P0, PT, R0, RZ, P2 ;  /* 0x000000ff0000720c */ /* 0x000fe20001704270 */
[----:B----4-:R-:W-:Y:S01]  /*111b0*/  FMUL R3, R6, R2 ;  /* 0x0000000206037220 */ /* 0x010fe20000400000 */
[----:B------:R-:W-:-:S04]  /*111c0*/  IADD3 R6, P1, R4, UR5, RZ ;  /* 0x0000000504067c10 */ /* 0x000fc8000ff3e0ff */
[----:B------:R-:W-:Y:S02]  /*111d0*/  IADD3.X R7, R5, UR4, RZ, P1, !PT ;  /* 0x0000000405077c10 */ /* 0x000fe40008ffe4ff */
[----:B------:R-:W-:-:S05]  /*111e0*/  F2FP.BF16.F32.PACK_AB R3, RZ, R3 ;  /* 0x00000003ff03723e */ /* 0x000fca00000010ff */
[----:B------:R0:W-:Y:S01]  /*111f0*/  @P0 STG.E.U16 desc[UR36][R6.64], R8 ;  /* 0x0000000806000986 */ /* 0x0001e2000c101524 */
[----:B------:R-:W-:-:S03]  /*11200*/  ISETP.GT.AND P0, PT, R0, 0x1, P2 ;  /* 0x000000010000780c */ /* 0x000fc60001704270 */
[----:B0-----:R-:W3:Y:S10]  /*11210*/  LDL.LU R8, [R1+0x54] ;  /* 0x0000540001087983 */ /* 0x001ef40000300800 */
[----:B------:R0:W-:Y:S04]  /*11220*/  @P0 STG.E.U16 desc[UR36][R6.64+0x2], R3 ;  /* 0x0000020306000986 */ /* 0x0001e8000c101524 */
[----:B0-----:R-:W4:Y:S01]  /*11230*/  LDL.LU R3, [R1+0x10] ;  /* 0x0000100001037983 */ /* 0x001f220000300800 */
[----:B------:R-:W-:Y:S01]  /*11240*/  ISETP.GT.AND P0, PT, R0, 0x8, P3 ;  /* 0x000000080000780c */ /* 0x000fe20001f04270 */
[----:B----4-:R-:W-:-:S05]  /*11250*/  FMUL R3, R3, R2 ;  /* 0x0000000203037220 */ /* 0x010fca0000400000 */
[----:B------:R-:W-:-:S07]  /*11260*/  F2FP.BF16.F32.PACK_AB R3, RZ, R3 ;  /* 0x00000003ff03723e */ /* 0x000fce00000010ff */
        /* <DEDUP_REMOVED lines=78> */
[----:B---3--:R-:W-:-:S05]  /*11750*/  FMUL R8, R8, R2 ;  /* 0x0000000208087220 */ /* 0x008fca0000400000 */
[----:B------:R-:W-:-:S04]  /*11760*/  F2FP.BF16.F32.PACK_AB R8, RZ, R8 ;  /* 0x00000008ff08723e */ /* 0x000fc800000010ff */
[----:B------:R-:W-:Y:S01]  /*11770*/  PRMT R10, R8, 0x7610, R10 ;  /* 0x00007610080a7816 */ /* 0x000fe2000000000a */
[----:B----4-:R-:W-:-:S05]  /*11780*/  FMUL R3, R3, R2 ;  /* 0x0000000203037220 */ /* 0x010fca0000400000 */
[----:B------:R-:W-:-:S05]  /*11790*/  F2FP.BF16.F32.PACK_AB R3, RZ, R3 ;  /* 0x00000003ff03723e */ /* 0x000fca00000010ff */
[----:B------:R0:W-:Y:S04]  /*117a0*/  @P0 STG.E.U16 desc[UR36][R4.64+0x50], R3 ;  /* 0x0000500304000986 */ /* 0x0001e8000c101524 */
[----:B0-----:R-:W3:Y:S01]  /*117b0*/  LDL.LU R3, [R1+0x58] ;  /* 0x0000580001037983 */ /* 0x001ee20000300800 */
[C---:B------:R-:W-:Y:S01]  /*117c0*/  ISETP.GT.AND P5, PT, R0.reuse, 0x29, P3 ;  /* 0x000000290000780c */ /* 0x040fe20001fa4270 */
[----:B------:R-:W-:Y:S01]  /*117d0*/  FMUL R9, R9, R2 ;  /* 0x0000000209097220 */ /* 0x000fe20000400000 */
[C---:B------:R-:W-:Y:S01]  /*117e0*/  ISETP.GT.AND P0, PT, R0.reuse, 0x28, P2 ;  /* 0x000000280000780c */ /* 0x040fe20001704270 */
[----:B------:R-:W4:Y:S01]  /*117f0*/  LDL.LU R8, [R1+0x60] ;  /* 0x0000600001087983 */ /* 0x000f220000300800 */
[C---:B------:R-:W-:Y:S02]  /*11800*/  ISETP.GT.AND P4, PT, R0.reuse, 0x29, P2 ;  /* 0x000000290000780c */ /* 0x040fe40001784270 */
[----:B------:R-:W-:-:S02]  /*11810*/  ISETP.GT.AND P1, PT, R0, 0x30, P3 ;  /* 0x000000300000780c */ /* 0x000fc40001f24270 */
[----:B------:R-:W-:Y:S01]  /*11820*/  F2FP.BF16.F32.PACK_AB R9, RZ, R9 ;  /* 0x00000009ff09723e */ /* 0x000fe200000010ff */
[-C--:B---3--:R-:W-:Y:S01]  /*11830*/  FMUL R3, R3, R2.reuse ;  /* 0x0000000203037220 */ /* 0x088fe20000400000 */
[----:B----4-:R-:W-:-:S04]  /*11840*/  FMUL R8, R8, R2 ;  /* 0x0000000208087220 */ /* 0x010fc80000400000 */
[----:B------:R-:W-:-:S04]  /*11850*/  F2FP.BF16.F32.PACK_AB R3, RZ, R3 ;  /* 0x00000003ff03723e */ /* 0x000fc800000010ff */
[----:B------:R-:W-:Y:S02]  /*11860*/  PRMT R11, R3, 0x7610, R11 ;  /* 0x00007610030b7816 */ /* 0x000fe4000000000b */
[----:B------:R-:W-:Y:S02]  /*11870*/  F2FP.BF16.F32.PACK_AB R3, RZ, R8 ;  /* 0x00000008ff03723e */ /* 0x000fe400000010ff */
[----:B------:R-:W3:Y:S04]  /*11880*/  LDL.LU R8, [R1+0x64] ;  /* 0x0000640001087983 */ /* 0x000ee80000300800 */
[----:B------:R0:W-:Y:S04]  /*11890*/  @P5 STG.E.U16 desc[UR36][R4.64+0x52], R10 ;  /* 0x0000520a04005986 */ /* 0x0001e8000c101524 */
[----:B------:R-:W-:Y:S04]  /*118a0*/  @P0 STG.E.U16 desc[UR36][R6.64+0x50], R11 ;  /* 0x0000500b06000986 */ /* 0x000fe8000c101524 */
[----:B------:R1:W-:Y:S01]  /*118b0*/  @P4 STG.E.U16 desc[UR36][R6.64+0x52], R9 ;  /* 0x0000520906004986 */ /* 0x0003e2000c101524 */
[----:B0-----:R-:W-:-:S03]  /*118c0*/  PRMT R10, R3, 0x7610, R10 ;  /* 0x00007610030a7816 */ /* 0x001fc6000000000a */
[----:B------:R-:W4:Y:S04]  /*118d0*/  LDL.LU R3, [R1+0x68] ;  /* 0x0000680001037983 */ /* 0x000f280000300800 */
[----:B------:R0:W-:Y:S04]  /*118e0*/  @P1 STG.E.U16 desc[UR36][R4.64+0x60], R10 ;  /* 0x0000600a04001986 */ /* 0x0001e8000c101524 */
[----:B-1----:R-:W5:Y:S01]  /*118f0*/  LDL.LU R9, [R1+0x6c] ;  /* 0x00006c0001097983 */ /* 0x002f620000300800 */
[----:B---3--:R-:W-:-:S05]  /*11900*/  FMUL R8, R8, R2 ;  /* 0x0000000208087220 */ /* 0x008fca0000400000 */
[----:B------:R-:W-:-:S04]  /*11910*/  F2FP.BF16.F32.PACK_AB R8, RZ, R8 ;  /* 0x00000008ff08723e */ /* 0x000fc800000010ff */
[----:B0-----:R-:W-:Y:S02]  /*11920*/  PRMT R10, R8, 0x7610, R10 ;  /* 0x00007610080a7816 */ /* 0x001fe4000000000a */
[----:B------:R-:W3:Y:S01]  /*11930*/  LDL.LU R8, [R1+0x70] ;  /* 0x0000700001087983 */ /* 0x000ee20000300800 */
[----:B----4-:R-:W-:-:S05]  /*11940*/  FMUL R3, R3, R2 ;  /* 0x0000000203037220 */ /* 0x010fca0000400000 */
[----:B------:R-:W-:-:S04]  /*11950*/  F2FP.BF16.F32.PACK_AB R3, RZ, R3 ;  /* 0x00000003ff03723e */ /* 0x000fc800000010ff */
[----:B------:R-:W-:Y:S01]  /*11960*/  PRMT R11, R3, 0x7610, R11 ;  /* 0x00007610030b7816 */ /* 0x000fe2000000000b */
[----:B---3--:R-:W-:-:S05]  /*11970*/  FMUL R8, R8, R2 ;  /* 0x0000000208087220 */ /* 0x008fca0000400000 */
[----:B------:R-:W-:Y:S02]  /*11980*/  F2FP.BF16.F32.PACK_AB R3, RZ, R8 ;  /* 0x00000008ff03723e */ /* 0x000fe400000010ff */
[----:B------:R-:W3:Y:S01]  /*11990*/  LDL.LU R8, [R1+0x74] ;  /* 0x0000740001087983 */ /* 0x000ee20000300800 */
[C---:B------:R-:W-:Y:S02]  /*119a0*/  ISETP.GT.AND P0, PT, R0.reuse, 0x31, P3 ;  /* 0x000000310000780c */ /* 0x040fe40001f04270 */
[C---:B------:R-:W-:Y:S02]  /*119b0*/  ISETP.GT.AND P4, PT, R0.reuse, 0x30, P2 ;  /* 0x000000300000780c */ /* 0x040fe40001784270 */
[C---:B------:R-:W-:Y:S02]  /*119c0*/  ISETP.GT.AND P5, PT, R0.reuse, 0x31, P2 ;  /* 0x000000310000780c */ /* 0x040fe400017a4270 */
[----:B------:R-:W-:Y:S01]  /*119d0*/  ISETP.GT.AND P1, PT, R0, 0x38, P3 ;  /* 0x000000380000780c */ /* 0x000fe20001f24270 */
[----:B-----5:R-:W-:-:S05]  /*119e0*/  FMUL R9, R9, R2 ;  /* 0x0000000209097220 */ /* 0x020fca0000400000 */
[----:B------:R-:W-:Y:S01]  /*119f0*/  F2FP.BF16.F32.PACK_AB R9, RZ, R9 ;  /* 0x00000009ff09723e */ /* 0x000fe200000010ff */
        /* <DEDUP_REMOVED lines=11> */
[C---:B------:R-:W-:Y:S02]  /*11ab0*/  ISETP.GT.AND P0, PT, R0.reuse, 0x39, P3 ;  /* 0x000000390000780c */ /* 0x040fe40001f04270 */
[----:B------:R-:W-:Y:S01]  /*11ac0*/  ISETP.GT.AND P4, PT, R0, 0x38, P2 ;  /* 0x000000380000780c */ /* 0x000fe20001784270 */
[----:B----4-:R-:W-:-:S05]  /*11ad0*/  FMUL R3, R3, R2 ;  /* 0x0000000203037220 */ /* 0x010fca0000400000 */
[----:B------:R-:W-:-:S04]  /*11ae0*/  F2FP.BF16.F32.PACK_AB R3, RZ, R3 ;  /* 0x00000003ff03723e */ /* 0x000fc800000010ff */
[----:B------:R-:W-:Y:S01]  /*11af0*/  PRMT R11, R3, 0x7610, R11 ;  /* 0x00007610030b7816 */ /* 0x000fe2000000000b */
[----:B------:R0:W-:Y:S04]  /*11b00*/  @P0 STG.E.U16 desc[UR36][R4.64+0x72], R10 ;  /* 0x0000720a04000986 */ /* 0x0001e8000c101524 */
[----:B------:R1:W-:Y:S01]  /*11b10*/  @P4 STG.E.U16 desc[UR36][R6.64+0x70], R11 ;  /* 0x0000700b06004986 */ /* 0x0003e2000c101524 */
[----:B---3--:R-:W-:-:S05]  /*11b20*/  FMUL R8, R8, R2 ;  /* 0x0000000208087220 */ /* 0x008fca0000400000 */
[----:B------:R-:W-:Y:S02]  /*11b30*/  F2FP.BF16.F32.PACK_AB R3, RZ, R8 ;  /* 0x00000008ff03723e */ /* 0x000fe400000010ff */
[----:B------:R-:W3:Y:S02]  /*11b40*/  LDL.LU R8, [R1+0x88] ;  /* 0x0000880001087983 */ /* 0x000ee40000300800 */
[----:B0-----:R-:W-:Y:S02]  /*11b50*/  PRMT R10, R3, 0x7610, R10 ;  /* 0x00007610030a7816 */ /* 0x001fe4000000000a */
[----:B-1----:R-:W4:Y:S04]  /*11b60*/  LDL.LU R11, [R1+0x94] ;  /* 0x00009400010b7983 */ /* 0x002f280000300800 */
[----:B------:R-:W2:Y:S01]  /*11b70*/  LDL.LU R3, [R1+0x84] ;  /* 0x0000840001037983 */ /* 0x000ea20000300800 */
[----:B------:R-:W-:-:S02]  /*11b80*/  ISETP.GT.AND P5, PT, R0, 0x39, P2 ;  /* 0x000000390000780c */ /* 0x000fc400017a4270 */
[----:B------:R-:W-:Y:S01]  /*11b90*/  ISETP.GT.AND P1, PT, R0, 0x40, P3 ;  /* 0x000000400000780c */ /* 0x000fe20001f24270 */
[----:B-----5:R-:W-:-:S05]  /*11ba0*/  FMUL R9, R9, R2 ;  /* 0x0000000209097220 */ /* 0x020fca0000400000 */
[----:B------:R-:W-:-:S05]  /*11bb0*/  F2FP.BF16.F32.PACK_AB R9, RZ, R9 ;  /* 0x00000009ff09723e */ /* 0x000fca00000010ff */
[----:B------:R0:W-:Y:S04]  /*11bc0*/  @P5 STG.E.U16 desc[UR36][R6.64+0x72], R9 ;  /* 0x0000720906005986 */ /* 0x0001e8000c101524 */
[----:B------:R1:W-:Y:S04]  /*11bd0*/  @P1 STG.E.U16 desc[UR36][R4.64+0x80], R10 ;  /* 0x0000800a04001986 */ /* 0x0003e8000c101524 */
[----:B0-----:R-:W5:Y:S01]  /*11be0*/  LDL.LU R9, [R1+0x8c] ;  /* 0x00008c0001097983 */ /* 0x001f620000300800 */
[-C--:B---3--:R-:W-:Y:S01]  /*11bf0*/  FMUL R8, R8, R2.reuse ;  /* 0x0000000208087220 */ /* 0x088fe20000400000 */
[----:B--2---:R-:W-:-:S05]  /*11c00*/  FMUL R3, R3, R2 ;  /* 0x0000000203037220 */ /* 0x004fca0000400000 */
[----:B-1----:R-:W-:Y:S02]  /*11c10*/  F2FP.BF16.F32.PACK_AB R10, RZ, R3 ;  /* 0x00000003ff0a723e */ /* 0x002fe400000010ff */
[----:B------:R-:W-:Y:S02]  /*11c20*/  F2FP.BF16.F32.PACK_AB R3, RZ, R8 ;  /* 0x00000008ff03723e */ /* 0x000fe400000010ff */
[----:B------:R-:W-:Y:S02]  /*11c30*/  PRMT R8, R10, 0x7610, R8 ;  /* 0x000076100a087816 */ /* 0x000fe40000000008 */
[----:B------:R-:W2:Y:S01]  /*11c40*/  LDL.LU R10, [R1+0x90] ;  /* 0x00009000010a7983 */ /* 0x000ea20000300800 */
[C---:B------:R-:W-:Y:S02]  /*11c50*/  ISETP.GT.AND P0, PT, R0.reuse, 0x41, P3 ;  /* 0x000000410000780c */ /* 0x040fe40001f04270 */
[C---:B------:R-:W-:Y:S02]  /*11c60*/  ISETP.GT.AND P4, PT, R0.reuse, 0x40, P2 ;  /* 0x000000400000780c */ /* 0x040fe40001784270 */
[----:B------:R-:W-:Y:S01]  /*11c70*/  ISETP.GT.AND P5, PT, R0, 0x41, P2 ;  /* 0x000000410000780c */ /* 0x000fe200017a4270 */
[----:B------:R-:W-:Y:S01]  /*11c80*/  FMUL R12, R12, R2 ;  /* 0x000000020c0c7220 */ /* 0x000fe20000400000 */
[----:B------:R-:W-:-:S07]  /*11c90*/  ISETP.GT.AND P1, PT, R0, 0x48, P3 ;  /* 0x000000480000780c */ /* 0x000fce0001f24270 */
[----:B------:R0:W-:Y:S01]  /*11ca0*/  @P0 STG.E.U16 desc[UR36][R4.64+0x82], R8 ;  /* 0x0000820804000986 */ /* 0x0001e2000c101524 */
[----:B-----5:R-:W-:Y:S01]  /*11cb0*/  FMUL R9, R9, R2 ;  /* 0x0000000209097220 */ /* 0x020fe20000400000 */
[----:B------:R-:W-:Y:S02]  /*11cc0*/  F2FP.BF16.F32.PACK_AB R12, RZ, R12 ;  /* 0x0000000cff0c723e */ /* 0x000fe400000010ff */
[----:B------:R1:W-:Y:S01]  /*11cd0*/  @P4 STG.E.U16 desc[UR36][R6.64+0x80], R3 ;  /* 0x0000800306004986 */ /* 0x0003e2000c101524 */
[----:B------:R-:W-:Y:S02]  /*11ce0*/  ISETP.GT.AND P0, PT, R0, 0x49, P3 ;  /* 0x000000490000780c */ /* 0x000fe40001f04270 */
[----:B------:R-:W-:Y:S01]  /*11cf0*/  F2FP.BF16.F32.PACK_AB R9, RZ, R9 ;  /* 0x00000009ff09723e */ /* 0x000fe200000010ff */
[-C--:B0-----:R-:W-:Y:S01]  /*11d00*/  FMUL R8, R235, R2.reuse ;  /* 0x00000002eb087220 */ /* 0x081fe20000400000 */
[----:B----4-:R-:W-:-:S04]  /*11d10*/  FMUL R11, R11, R2 ;  /* 0x000000020b0b7220 */ /* 0x010fc80000400000 */
[----:B-1----:R-:W-:Y:S02]  /*11d20*/  F2FP.BF16.F32.PACK_AB R3, RZ, R8 ;  /* 0x00000008ff03723e */ /* 0x002fe400000010ff */
[----:B------:R-:W-:Y:S01]  /*11d30*/  PRMT R8, R12, 0x7610, R8 ;  /* 0x000076100c087816 */ /* 0x000fe20000000008 */
[----:B------:R0:W-:Y:S01]  /*11d40*/  @P5 STG.E.U16 desc[UR36][R6.64+0x82], R9 ;  /* 0x0000820906005986 */ /* 0x0001e2000c101524 */
[----:B------:R-:W-:Y:S01]  /*11d50*/  PRMT R12, R3, 0x7610, R12 ;  /* 0x00007610030c7816 */ /* 0x000fe2000000000c */
[----:B------:R-:W-:Y:S01]  /*11d60*/  FMUL R3, R233, R2 ;  /* 0x00000002e9037220 */ /* 0x000fe20000400000 */
[C---:B------:R-:W-:Y:S02]  /*11d70*/  ISETP.GT.AND P4, PT, R0.reuse, 0x48, P2 ;  /* 0x000000480000780c */ /* 0x040fe40001784270 */
[----:B------:R-:W-:Y:S02]  /*11d80*/  ISETP.GT.AND P5, PT, R0, 0x49, P2 ;  /* 0x000000490000780c */ /* 0x000fe400017a4270 */
[----:B------:R-:W-:-:S02]  /*11d90*/  F2FP.BF16.F32.PACK_AB R11, RZ, R11 ;  /* 0x0000000bff0b723e */ /* 0x000fc400000010ff */
[----:B------:R-:W-:Y:S01]  /*11da0*/  F2FP.BF16.F32.PACK_AB R3, RZ, R3 ;  /* 0x00000003ff03723e */ /* 0x000fe200000010ff */
[----:B0-----:R-:W-:-:S05]  /*11db0*/  FMUL R9, R234, R2 ;  /* 0x00000002ea097220 */ /* 0x001fca0000400000 */
[----:B------:R-:W-:-:S04]  /*11dc0*/  F2FP.BF16.F32.PACK_AB R9, RZ, R9 ;  /* 0x00000009ff09723e */ /* 0x000fc800000010ff */
[----:B------:R-:W-:Y:S01]  /*11dd0*/  PRMT R13, R9, 0x7610, R13 ;  /* 0x00007610090d7816 */ /* 0x000fe2000000000d */
[----:B------:R-:W-:-:S05]  /*11de0*/  FMUL R9, R232, R2 ;  /* 0x00000002e8097220 */ /* 0x000fca0000400000 */
[----:B------:R-:W-:Y:S01]  /*11df0*/  F2FP.BF16.F32.PACK_AB R9, RZ, R9 ;  /* 0x00000009ff09723e */ /* 0x000fe200000010ff */
[----:B--2---:R-:W-:-:S05]  /*11e00*/  FMUL R10, R10, R2 ;  /* 0x000000020a0a7220 */ /* 0x004fca0000400000 */
[----:B------:R-:W-:-:S05]  /*11e10*/  F2FP.BF16.F32.PACK_AB R10, RZ, R10 ;  /* 0x0000000aff0a723e */ /* 0x000fca00000010ff */
[----:B------:R-:W-:Y:S01]  /*11e20*/  @P1 STG.E.U16 desc[UR36][R4.64+0x90], R10 ;  /* 0x0000900a04001986 */ /* 0x000fe2000c101524 */
[----:B------:R-:W-:-:S03]  /*11e30*/  ISETP.GT.AND P1, PT, R0, 0x50, P3 ;  /* 0x000000500000780c */ /* 0x000fc60001f24270 */
[----:B------:R0:W-:Y:S01]  /*11e40*/  @P0 STG.E.U16 desc[UR36][R4.64+0x92], R11 ;  /* 0x0000920b04000986 */ /* 0x0001e2000c101524 */
[----:B------:R-:W-:-:S03]  /*11e50*/  ISETP.GT.AND P0, PT, R0, 0x51, P3 ;  /* 0x000000510000780c */ /* 0x000fc60001f04270 */
[----:B------:R-:W-:Y:S01]  /*11e60*/  @P4 STG.E.U16 desc[UR36][R6.64+0x90], R8 ;  /* 0x0000900806004986 */ /* 0x000fe2000c101524 */
[----:B------:R-:W-:Y:S02]  /*11e70*/  ISETP.GT.AND P4, PT, R0, 0x50, P2 ;  /* 0x000000500000780c */ /* 0x000fe40001784270 */
[----:B0-----:R-:W-:Y:S01]  /*11e80*/  PRMT R11, R3, 0x7610, R11 ;  /* 0x00007610030b7816 */ /* 0x001fe2000000000b */
[----:B------:R-:W-:Y:S01]  /*11e90*/  FMUL R3, R230, R2 ;  /* 0x00000002e6037220 */ /* 0x000fe20000400000 */
[----:B------:R0:W-:Y:S01]  /*11ea0*/  @P5 STG.E.U16 desc[UR36][R6.64+0x92], R12 ;  /* 0x0000920c06005986 */ /* 0x0001e2000c101524 */
[----:B------:R-:W-:-:S03]  /*11eb0*/  ISETP.GT.AND P5, PT, R0, 0x51, P2 ;  /* 0x000000510000780c */ /* 0x000fc600017a4270 */
[----:B------:R-:W-:Y:S01]  /*11ec0*/  F2FP.BF16.F32.PACK_AB R3, RZ, R3 ;  /* 0x00000003ff03723e */ /* 0x000fe200000010ff */
[----:B------:R1:W-:Y:S01]  /*11ed0*/  @P1 STG.E.U16 desc[UR36][R4.64+0xa0], R13 ;  /* 0x0000a00d04001986 */ /* 0x0003e2000c101524 */
[----:B------:R-:W-:Y:S01]  /*11ee0*/  FMUL R10, R231, R2 ;  /* 0x00000002e70a7220 */ /* 0x000fe20000400000 */
[----:B------:R-:W-:-:S04]  /*11ef0*/  ISETP.GT.AND P1, PT, R0, 0x58, P3 ;  /* 0x000000580000780c */ /* 0x000fc80001f24270 */
[----:B------:R-:W-:Y:S02]  /*11f00*/  F2FP.BF16.F32.PACK_AB R10, RZ, R10 ;  /* 0x0000000aff0a723e */ /* 0x000fe400000010ff */
[----:B0-----:R-:W-:Y:S02]  /*11f10*/  PRMT R12, R9, 0x7610, R12 ;  /* 0x00007610090c7816 */ /* 0x001fe4000000000c */
[----:B-1----:R-:W-:Y:S01]  /*11f20*/  PRMT R13, R3, 0x7610, R13 ;  /* 0x00007610030d7816 */ /* 0x002fe2000000000d */
[----:B------:R-:W-:Y:S01]  /*11f30*/  FMUL R3, R229, R2 ;  /* 0x00000002e5037220 */ /* 0x000fe20000400000 */
[----:B------:R-:W-:Y:S04]  /*11f40*/  @P0 STG.E.U16 desc[UR36][R4.64+0xa2], R11 ;  /* 0x0000a20b04000986 */ /* 0x000fe8000c101524 */
[----:B------:R-:W-:Y:S01]  /*11f50*/  F2FP.BF16.F32.PACK_AB R3, RZ, R3 ;  /* 0x00000003ff03723e */ /* 0x000fe200000010ff */
[----:B------:R-:W-:Y:S04]  /*11f60*/  @P4 STG.E.U16 desc[UR36][R6.64+0xa0], R12 ;  /* 0x0000a00c06004986 */ /* 0x000fe8000c101524 */
[----:B------:R0:W-:Y:S01]  /*11f70*/  @P5 STG.E.U16 desc[UR36][R6.64+0xa2], R10 ;  /* 0x0000a20a06005986 */ /* 0x0001e2000c101524 */
[----:B------:R-:W-:-:S02]  /*11f80*/  ISETP.GT.AND P0, PT, R0, 0x59, P3 ;  /* 0x000000590000780c */ /* 0x000fc40001f04270 */
[----:B0-----:R-:W-:Y:S01]  /*11f90*/  PRMT R10, R3, 0x7610, R10 ;  /* 0x00007610030a7816 */ /* 0x001fe2000000000a */
[-C--:B------:R-:W-:Y:S01]  /*11fa0*/  FMUL R3, R226, R2.reuse ;  /* 0x00000002e2037220 */ /* 0x080fe20000400000 */
[----:B------:R0:W-:Y:S04]  /*11fb0*/  @P1 STG.E.U16 desc[UR36][R4.64+0xb0], R13 ;  /* 0x0000b00d04001986 */ /* 0x0001e8000c101524 */
[----:B------:R-:W-:Y:S01]  /*11fc0*/  F2FP.BF16.F32.PACK_AB R3, RZ, R3 ;  /* 0x00000003ff03723e */ /* 0x000fe200000010ff */
[-C--:B------:R-:W-:Y:S01]  /*11fd0*/  FMUL R8, R228, R2.reuse ;  /* 0x00000002e4087220 */ /* 0x080fe20000400000 */
[-C--:B------:R-:W-:Y:S01]  /*11fe0*/  FMUL R9, R227, R2.reuse ;  /* 0x00000002e3097220 */ /* 0x080fe20000400000 */
[C---:B------:R-:W-:Y:S02]  /*11ff0*/  ISETP.GT.AND P4, PT, R0.reuse, 0x58, P2 ;  /* 0x000000580000780c */ /* 0x040fe40001784270 */
[----:B0-----:R-:W-:Y:S01]  /*12000*/  PRMT R13, R3, 0x7610, R13 ;  /* 0x00007610030d7816 */ /* 0x001fe2000000000d */
[----:B------:R-:W-:Y:S01]  /*12010*/  FMUL R3, R225, R2 ;  /* 0x00000002e1037220 */ /* 0x000fe20000400000 */
[----:B------:R-:W-:-:S02]  /*12020*/  ISETP.GT.AND P5, PT, R0, 0x59, P2 ;  /* 0x000000590000780c */ /* 0x000fc400017a4270 */
[----:B------:R-:W-:Y:S02]  /*12030*/  ISETP.GT.AND P1, PT, R0, 0x60, P3 ;  /* 0x000000600000780c */ /* 0x000fe40001f24270 */
[----:B------:R-:W-:Y:S01]  /*12040*/  F2FP.BF16.F32.PACK_AB R3, RZ, R3 ;  /* 0x00000003ff03723e */ /* 0x000fe200000010ff */
[----:B------:R0:W-:Y:S01]  /*12050*/  @P0 STG.E.U16 desc[UR36][R4.64+0xb2], R10 ;  /* 0x0000b20a04000986 */ /* 0x0001e2000c101524 */
[----:B------:R-:W-:Y:S02]  /*12060*/  F2FP.BF16.F32.PACK_AB R8, RZ, R8 ;  /* 0x00000008ff08723e */ /* 0x000fe400000010ff */
[----:B------:R-:W-:Y:S02]  /*12070*/  F2FP.BF16.F32.PACK_AB R9, RZ, R9 ;  /* 0x00000009ff09723e */ /* 0x000fe400000010ff */
[----:B------:R-:W-:Y:S02]  /*12080*/  PRMT R11, R8, 0x7610, R11 ;  /* 0x00007610080b7816 */ /* 0x000fe4000000000b */
[----:B------:R-:W-:-:S02]  /*12090*/  PRMT R12, R9, 0x7610, R12 ;  /* 0x00007610090c7816 */ /* 0x000fc4000000000c */
[----:B0-----:R-:W-:Y:S01]  /*120a0*/  PRMT R10, R3, 0x7610, R10 ;  /* 0x00007610030a7816 */ /* 0x001fe2000000000a */
[-C--:B------:R-:W-:Y:S01]  /*120b0*/  FMUL R3, R222, R2.reuse ;  /* 0x00000002de037220 */ /* 0x080fe20000400000 */
[----:B------:R-:W-:Y:S01]  /*120c0*/  ISETP.GT.AND P0, PT, R0, 0x61, P3 ;  /* 0x000000610000780c */ /* 0x000fe20001f04270 */
[----:B------:R-:W-:Y:S03]  /*120d0*/  @P4 STG.E.U16 desc[UR36][R6.64+0xb0], R11 ;  /* 0x0000b00b06004986 */ /* 0x000fe6000c101524 */
[----:B------:R-:W-:Y:S01]  /*120e0*/  F2FP.BF16.F32.PACK_AB R3, RZ, R3 ;  /* 0x00000003ff03723e */ /* 0x000fe200000010ff */
[----:B------:R-:W-:Y:S04]  /*120f0*/  @P5 STG.E.U16 desc[UR36][R6.64+0xb2], R12 ;  /* 0x0000b20c06005986 */ /* 0x000fe8000c101524 */
[----:B------:R0:W-:Y:S01]  /*12100*/  @P1 STG.E.U16 desc[UR36][R4.64+0xc0], R13 ;  /* 0x0000c00d04001986 */ /* 0x0001e2000c101524 */
[-C--:B------:R-:W-:Y:S01]  /*12110*/  FMUL R8, R224, R2.reuse ;  /* 0x00000002e0087220 */ /* 0x080fe20000400000 */
[----:B------:R-:W-:Y:S01]  /*12120*/  FMUL R9, R223, R2 ;  /* 0x00000002df097220 */ /* 0x000fe20000400000 */
[----:B------:R-:W-:-:S02]  /*12130*/  ISETP.GT.AND P4, PT, R0, 0x60, P2 ;  /* 0x000000600000780c */ /* 0x000fc40001784270 */
[C---:B------:R-:W-:Y:S02]  /*12140*/  ISETP.GT.AND P5, PT, R0.reuse, 0x61, P2 ;  /* 0x000000610000780c */ /* 0x040fe400017a4270 */
[----:B0-----:R-:W-:Y:S01]  /*12150*/  PRMT R13, R3, 0x7610, R13 ;  /* 0x00007610030d7816 */ /* 0x001fe2000000000d */
[----:B------:R-:W-:Y:S01]  /*12160*/  FMUL R3, R221, R2 ;  /* 0x00000002dd037220 */ /* 0x000fe20000400000 */
[----:B------:R-:W-:Y:S01]  /*12170*/  ISETP.GT.AND P1, PT, R0, 0x68, P3 ;  /* 0x000000680000780c */ /* 0x000fe20001f24270 */
[----:B------:R0:W-:Y:S01]  /*12180*/  @P0 STG.E.U16 desc[UR36][R4.64+0xc2], R10 ;  /* 0x0000c20a04000986 */ /* 0x0001e2000c101524 */
[----:B------:R-:W-:Y:S02]  /*12190*/  F2FP.BF16.F32.PACK_AB R8, RZ, R8 ;  /* 0x00000008ff08723e */ /* 0x000fe400000010ff */
[----:B------:R-:W-:Y:S02]  /*121a0*/  F2FP.BF16.F32.PACK_AB R3, RZ, R3 ;  /* 0x00000003ff03723e */ /* 0x000fe400000010ff */
[----:B------:R-:W-:-:S02]  /*121b0*/  F2FP.BF16.F32.PACK_AB R9, RZ, R9 ;  /* 0x00000009ff09723e */ /* 0x000fc400000010ff */
[----:B------:R-:W-:Y:S02]  /*121c0*/  PRMT R11, R8, 0x7610, R11 ;  /* 0x00007610080b7816 */ /* 0x000fe4000000000b */
[----:B------:R-:W-:Y:S02]  /*121d0*/  PRMT R12, R9, 0x7610, R12 ;  /* 0x00007610090c7816 */ /* 0x000fe4000000000c */
        /* <DEDUP_REMOVED lines=285> */
[----:B------:R-:W-:Y:S01]  /*133b0*/  @P5 STG.E.U16 desc[UR36][R6.64+0x1a2], R12 ;  /* 0x0001a20c06005986 */ /* 0x000fe2000c101524 */
[-C--:B------:R-:W-:Y:S01]  /*133c0*/  FMUL R8, R164, R2.reuse ;  /* 0x00000002a4087220 */ /* 0x080fe20000400000 */
[----:B------:R-:W-:Y:S01]  /*133d0*/  FMUL R9, R163, R2 ;  /* 0x00000002a3097220 */ /* 0x000fe20000400000 */
[C---:B------:R-:W-:Y:S01]  /*133e0*/  ISETP.GT.AND P4, PT, R0.reuse, 0xd8, P2 ;  /* 0x000000d80000780c */ /* 0x040fe20001784270 */
[----:B------:R0:W-:Y:S01]  /*133f0*/  @P1 STG.E.U16 desc[UR36][R4.64+0x1b0], R13 ;  /* 0x0001b00d04001986 */ /* 0x0001e2000c101524 */
[----:B------:R-:W-:-:S02]  /*13400*/  ISETP.GT.AND P5, PT, R0, 0xd9, P2 ;  /* 0x000000d90000780c */ /* 0x000fc400017a4270 */
[----:B------:R-:W-:Y:S02]  /*13410*/  ISETP.GT.AND P1, PT, R0, 0xe0, P3 ;  /* 0x000000e00000780c */ /* 0x000fe40001f24270 */
[----:B------:R-:W-:Y:S02]  /*13420*/  F2FP.BF16.F32.PACK_AB R8, RZ, R8 ;  /* 0x00000008ff08723e */ /* 0x000fe400000010ff */
[----:B------:R-:W-:Y:S02]  /*13430*/  F2FP.BF16.F32.PACK_AB R9, RZ, R9 ;  /* 0x00000009ff09723e */ /* 0x000fe400000010ff */
[----:B0-----:R-:W-:Y:S01]  /*13440*/  PRMT R13, R3, 0x7610, R13 ;  /* 0x00007610030d7816 */ /* 0x001fe2000000000d */
[----:B------:R-:W-:Y:S01]  /*13450*/  FMUL R3, R161, R2 ;  /* 0x00000002a1037220 */ /* 0x000fe20000400000 */
[----:B------:R-:W-:Y:S01]  /*13460*/  PRMT R11, R8, 0x7610, R11 ;  /* 0x00007610080b7816 */ /* 0x000fe2000000000b */
[----:B------:R0:W-:Y:S03]  /*13470*/  @P0 STG.E.U16 desc[UR36][R4.64+0x1b2], R10 ;  /* 0x0001b20a04000986 */ /* 0x0001e6000c101524 */
[----:B------:R-:W-:-:S02]  /*13480*/  F2FP.BF16.F32.PACK_AB R3, RZ, R3 ;  /* 0x00000003ff03723e */ /* 0x000fc400000010ff */
[----:B------:R-:W-:Y:S01]  /*13490*/  PRMT R12, R9, 0x7610, R12 ;  /* 0x00007610090c7816 */ /* 0x000fe2000000000c */
[----:B------:R-:W-:Y:S01]  /*134a0*/  @P4 STG.E.U16 desc[UR36][R6.64+0x1b0], R11 ;  /* 0x0001b00b06004986 */ /* 0x000fe2000c101524 */
[-C--:B------:R-:W-:Y:S01]  /*134b0*/  FMUL R8, R160, R2.reuse ;  /* 0x00000002a0087220 */ /* 0x080fe20000400000 */
[----:B------:R-:W-:Y:S02]  /*134c0*/  ISETP.GT.AND P0, PT, R0, 0xe1, P3 ;  /* 0x000000e10000780c */ /* 0x000fe40001f04270 */
[----:B0-----:R-:W-:Y:S01]  /*134d0*/  PRMT R10, R3, 0x7610, R10 ;  /* 0x00007610030a7816 */ /* 0x001fe2000000000a */
[-C--:B------:R-:W-:Y:S01]  /*134e0*/  FMUL R3, R158, R2.reuse ;  /* 0x000000029e037220 */ /* 0x080fe20000400000 */
[----:B------:R-:W-:Y:S01]  /*134f0*/  @P5 STG.E.U16 desc[UR36][R6.64+0x1b2], R12 ;  /* 0x0001b20c06005986 */ /* 0x000fe2000c101524 */
[----:B------:R-:W-:Y:S01]  /*13500*/  FMUL R9, R159, R2 ;  /* 0x000000029f097220 */ /* 0x000fe20000400000 */
[C---:B------:R-:W-:Y:S02]  /*13510*/  ISETP.GT.AND P4, PT, R0.reuse, 0xe0, P2 ;  /* 0x000000e00000780c */ /* 0x040fe40001784270 */
[----:B------:R0:W-:Y:S01]  /*13520*/  @P1 STG.E.U16 desc[UR36][R4.64+0x1c0], R13 ;  /* 0x0001c00d04001986 */ /* 0x0001e2000c101524 */
[----:B------:R-:W-:-:S02]  /*13530*/  ISETP.GT.AND P5, PT, R0, 0xe1, P2 ;  /* 0x000000e10000780c */ /* 0x000fc400017a4270 */
[----:B------:R-:W-:Y:S02]  /*13540*/  ISETP.GT.AND P1, PT, R0, 0xe8, P3 ;  /* 0x000000e80000780c */ /* 0x000fe40001f24270 */
[----:B------:R-:W-:Y:S02]  /*13550*/  F2FP.BF16.F32.PACK_AB R3, RZ, R3 ;  /* 0x00000003ff03723e */ /* 0x000fe400000010ff */
[----:B------:R-:W-:Y:S02]  /*13560*/  F2FP.BF16.F32.PACK_AB R8, RZ, R8 ;  /* 0x00000008ff08723e */ /* 0x000fe400000010ff */
[----:B------:R-:W-:Y:S02]  /*13570*/  F2FP.BF16.F32.PACK_AB R9, RZ, R9 ;  /* 0x00000009ff09723e */ /* 0x000fe400000010ff */
[----:B0-----:R-:W-:Y:S01]  /*13580*/  PRMT R13, R3, 0x7610, R13 ;  /* 0x00007610030d7816 */ /* 0x001fe2000000000d */
[----:B------:R-:W-:Y:S01]  /*13590*/  FMUL R3, R157, R2 ;  /* 0x000000029d037220 */ /* 0x000fe20000400000 */
[----:B------:R-:W-:-:S02]  /*135a0*/  PRMT R11, R8, 0x7610, R11 ;  /* 0x00007610080b7816 */ /* 0x000fc4000000000b */
[----:B------:R-:W-:Y:S01]  /*135b0*/  PRMT R12, R9, 0x7610, R12 ;  /* 0x00007610090c7816 */ /* 0x000fe2000000000c */
[----:B------:R0:W-:Y:S01]  /*135c0*/  @P0 STG.E.U16 desc[UR36][R4.64+0x1c2], R10 ;  /* 0x0001c20a04000986 */ /* 0x0001e2000c101524 */
[----:B------:R-:W-:Y:S01]  /*135d0*/  F2FP.BF16.F32.PACK_AB R3, RZ, R3 ;  /* 0x00000003ff03723e */ /* 0x000fe200000010ff */
[----:B------:R-:W-:Y:S02]  /*135e0*/  FMUL R8, R156, R2 ;  /* 0x000000029c087220 */ /* 0x000fe40000400000 */
[----:B------:R1:W-:Y:S01]  /*135f0*/  @P4 STG.E.U16 desc[UR36][R6.64+0x1c0], R11 ;  /* 0x0001c00b06004986 */ /* 0x0003e2000c101524 */
[----:B------:R-:W-:-:S03]  /*13600*/  ISETP.GT.AND P0, PT, R0, 0xe9, P3 ;  /* 0x000000e90000780c */ /* 0x000fc60001f04270 */
[----:B------:R-:W-:Y:S01]  /*13610*/  @P5 STG.E.U16 desc[UR36][R6.64+0x1c2], R12 ;  /* 0x0001c20c06005986 */ /* 0x000fe2000c101524 */
[----:B------:R-:W-:-:S03]  /*13620*/  ISETP.GT.AND P4, PT, R0, 0xe9, P2 ;  /* 0x000000e90000780c */ /* 0x000fc60001784270 */
[----:B------:R2:W-:Y:S01]  /*13630*/  @P1 STG.E.U16 desc[UR36][R4.64+0x1d0], R13 ;  /* 0x0001d00d04001986 */ /* 0x0005e2000c101524 */
[----:B------:R-:W-:Y:S02]  /*13640*/  ISETP.GT.AND P1, PT, R0, 0xe8, P2 ;  /* 0x000000e80000780c */ /* 0x000fe40001724270 */
[----:B0-----:R-:W-:Y:S01]  /*13650*/  PRMT R10, R3, 0x7610, R10 ;  /* 0x00007610030a7816 */ /* 0x001fe2000000000a */
[-C--:B------:R-:W-:Y:S01]  /*13660*/  FMUL R3, R154, R2.reuse ;  /* 0x000000029a037220 */ /* 0x080fe20000400000 */
[----:B------:R-:W-:Y:S01]  /*13670*/  ISETP.GT.AND P5, PT, R0, 0xf0, P3 ;  /* 0x000000f00000780c */ /* 0x000fe20001fa4270 */
[----:B------:R-:W-:Y:S01]  /*13680*/  FMUL R9, R155, R2 ;  /* 0x000000029b097220 */ /* 0x000fe20000400000 */
[----:B------:R-:W-:Y:S02]  /*13690*/  F2FP.BF16.F32.PACK_AB R8, RZ, R8 ;  /* 0x00000008ff08723e */ /* 0x000fe400000010ff */
[----:B------:R-:W-:Y:S02]  /*136a0*/  F2FP.BF16.F32.PACK_AB R3, RZ, R3 ;  /* 0x00000003ff03723e */ /* 0x000fe400000010ff */
[----:B-1----:R-:W-:-:S02]  /*136b0*/  PRMT R11, R8, 0x7610, R11 ;  /* 0x00007610080b7816 */ /* 0x002fc4000000000b */
[----:B------:R-:W-:Y:S02]  /*136c0*/  F2FP.BF16.F32.PACK_AB R9, RZ, R9 ;  /* 0x00000009ff09723e */ /* 0x000fe400000010ff */
[----:B--2---:R-:W-:Y:S01]  /*136d0*/  PRMT R13, R3, 0x7610, R13 ;  /* 0x00007610030d7816 */ /* 0x004fe2000000000d */
[----:B------:R-:W-:Y:S01]  /*136e0*/  @P0 STG.E.U16 desc[UR36][R4.64+0x1d2], R10 ;  /* 0x0001d20a04000986 */ /* 0x000fe2000c101524 */
[----:B------:R-:W-:-:S03]  /*136f0*/  FMUL R3, R23, R2 ;  /* 0x0000000217037220 */ /* 0x000fc60000400000 */
[----:B------:R-:W-:Y:S04]  /*13700*/  @P1 STG.E.U16 desc[UR36][R6.64+0x1d0], R11 ;  /* 0x0001d00b06001986 */ /* 0x000fe8000c101524 */
[----:B------:R0:W-:Y:S01]  /*13710*/  @P4 STG.E.U16 desc[UR36][R6.64+0x1d2], R9 ;  /* 0x0001d20906004986 */ /* 0x0001e2000c101524 */
[----:B------:R-:W-:-:S03]  /*13720*/  ISETP.GT.AND P4, PT, R0, 0xf0, P2 ;  /* 0x000000f00000780c */ /* 0x000fc60001784270 */
[----:B------:R-:W-:Y:S01]  /*13730*/  @P5 STG.E.U16 desc[UR36][R4.64+0x1e0], R13 ;  /* 0x0001e00d04005986 */ /* 0x000fe2000c101524 */
[----:B------:R-:W-:Y:S01]  /*13740*/  ISETP.GT.AND P5, PT, R0, 0xf1, P3 ;  /* 0x000000f10000780c */ /* 0x000fe20001fa4270 */
[----:B------:R-:W-:Y:S01]  /*13750*/  FMUL R8, R22, R2 ;  /* 0x0000000216087220 */ /* 0x000fe20000400000 */
[----:B------:R-:W-:-:S04]  /*13760*/  F2FP.BF16.F32.PACK_AB R3, RZ, R3 ;  /* 0x00000003ff03723e */ /* 0x000fc800000010ff */
[----:B------:R-:W-:Y:S02]  /*13770*/  PRMT R14, R3, 0x7610, R14 ;  /* 0x00007610030e7816 */ /* 0x000fe4000000000e */
[----:B------:R-:W-:Y:S01]  /*13780*/  F2FP.BF16.F32.PACK_AB R12, RZ, R8 ;  /* 0x00000008ff0c723e */ /* 0x000fe200000010ff */
[----:B0-----:R-:W-:-:S04]  /*13790*/  FMUL R9, R19, R2 ;  /* 0x0000000213097220 */ /* 0x001fc80000400000 */
[----:B------:R-:W-:Y:S01]  /*137a0*/  @P5 STG.E.U16 desc[UR36][R4.64+0x1e2], R14 ;  /* 0x0001e20e04005986 */ /* 0x000fe2000c101524 */
[----:B------:R-:W-:-:S03]  /*137b0*/  ISETP.GT.AND P5, PT, R0, 0xf8, P3 ;  /* 0x000000f80000780c */ /* 0x000fc60001fa4270 */
[----:B------:R0:W-:Y:S01]  /*137c0*/  @P4 STG.E.U16 desc[UR36][R6.64+0x1e0], R12 ;  /* 0x0001e00c06004986 */ /* 0x0001e2000c101524 */
[C---:B------:R-:W-:Y:S01]  /*137d0*/  ISETP.GT.AND P4, PT, R0.reuse, 0xf1, P2 ;  /* 0x000000f10000780c */ /* 0x040fe20001784270 */
[-C--:B------:R-:W-:Y:S01]  /*137e0*/  FMUL R11, R21, R2.reuse ;  /* 0x00000002150b7220 */ /* 0x080fe20000400000 */
[----:B------:R-:W-:Y:S01]  /*137f0*/  ISETP.GT.AND P3, PT, R0, 0xf9, P3 ;  /* 0x000000f90000780c */ /* 0x000fe20001f64270 */
[-C--:B------:R-:W-:Y:S01]  /*13800*/  FMUL R10, R20, R2.reuse ;  /* 0x00000002140a7220 */ /* 0x080fe20000400000 */
[----:B------:R-:W-:Y:S01]  /*13810*/  FMUL R8, R18, R2 ;  /* 0x0000000212087220 */ /* 0x000fe20000400000 */
[----:B------:R-:W-:Y:S01]  /*13820*/  F2FP.BF16.F32.PACK_AB R9, RZ, R9 ;  /* 0x00000009ff09723e */ /* 0x000fe200000010ff */
[----:B------:R-:W-:Y:S01]  /*13830*/  USHF.L.U32 UR12, UR8, 0x8, URZ ;  /* 0x00000008080c7899 */ /* 0x000fe2000800063f */
[----:B------:R-:W-:Y:S01]  /*13840*/  F2FP.BF16.F32.PACK_AB R11, RZ, R11 ;  /* 0x0000000bff0b723e */ /* 0x000fe200000010ff */
[----:B------:R-:W-:Y:S01]  /*13850*/  USHF.L.U64.HI UR11, UR8, 0x8, UR9 ;  /* 0x00000008080b7899 */ /* 0x000fe20008010209 */
[----:B------:R-:W-:-:S02]  /*13860*/  F2FP.BF16.F32.PACK_AB R10, RZ, R10 ;  /* 0x0000000aff0a723e */ /* 0x000fc400000010ff */
[----:B0-----:R-:W-:Y:S02]  /*13870*/  PRMT R12, R9, 0x7610, R12 ;  /* 0x00007610090c7816 */ /* 0x001fe4000000000c */
[----:B------:R-:W-:Y:S01]  /*13880*/  F2FP.BF16.F32.PACK_AB R8, RZ, R8 ;  /* 0x00000008ff08723e */ /* 0x000fe200000010ff */
[----:B------:R0:W-:Y:S01]  /*13890*/  @P4 STG.E.U16 desc[UR36][R6.64+0x1e2], R11 ;  /* 0x0001e20b06004986 */ /* 0x0001e2000c101524 */
[----:B------:R-:W-:Y:S02]  /*138a0*/  MOV R9, UR12 ;  /* 0x0000000c00097c02 */ /* 0x000fe40008000f00 */
[----:B------:R-:W-:Y:S01]  /*138b0*/  PRMT R13, R8, 0x7610, R13 ;  /* 0x00007610080d7816 */ /* 0x000fe2000000000d */
[----:B------:R-:W-:Y:S01]  /*138c0*/  @P5 STG.E.U16 desc[UR36][R4.64+0x1f0], R10 ;  /* 0x0001f00a04005986 */ /* 0x000fe2000c101524 */
[----:B------:R-:W-:-:S03]  /*138d0*/  ISETP.GT.AND P1, PT, R153, 0x80, PT ;  /* 0x000000809900780c */ /* 0x000fc60003f24270 */
[----:B------:R1:W-:Y:S01]  /*138e0*/  @P3 STG.E.U16 desc[UR36][R4.64+0x1f2], R12 ;  /* 0x0001f20c04003986 */ /* 0x0003e2000c101524 */
[----:B------:R-:W-:Y:S01]  /*138f0*/  IADD3 R8, P3, P5, R4, UR5, R9 ;  /* 0x0000000504087c10 */ /* 0x000fe2000fd7e009 */
[----:B0-----:R-:W-:Y:S01]  /*13900*/  IMAD.U32 R11, RZ, RZ, UR11 ;  /* 0x0000000bff0b7e24 */ /* 0x001fe2000f8e00ff */
[C---:B------:R-:W-:Y:S02]  /*13910*/  ISETP.GT.AND P4, PT, R0.reuse, 0xf8, P2 ;  /* 0x000000f80000780c */ /* 0x040fe40001784270 */
[C---:B------:R-:W-:Y:S02]  /*13920*/  ISETP.GT.AND P2, PT, R0.reuse, 0xf9, P2 ;  /* 0x000000f90000780c */ /* 0x040fe40001744270 */
[----:B------:R-:W-:Y:S02]  /*13930*/  IADD3.X R9, R5, UR4, R11, P3, P5 ;  /* 0x0000000405097c10 */ /* 0x000fe40009fea40b */
[----:B------:R-:W-:Y:S01]  /*13940*/  ISETP.GT.AND P3, PT, R0, 0x1, P1 ;  /* 0x000000010000780c */ /* 0x000fe20000f64270 */
[-C--:B------:R-:W-:Y:S01]  /*13950*/  FMUL R3, R15, R2.reuse ;  /* 0x000000020f037220 */ /* 0x080fe20000400000 */
[----:B------:R-:W-:Y:S01]  /*13960*/  FMUL R25, R25, R2 ;  /* 0x0000000219197220 */ /* 0x000fe20000400000 */
[----:B-1----:R-:W-:-:S03]  /*13970*/  IADD3 R4, P5, R4, UR12, RZ ;  /* 0x0000000c04047c10 */ /* 0x002fc6000ffbe0ff */
[----:B------:R-:W-:Y:S02]  /*13980*/  F2FP.BF16.F32.PACK_AB R3, RZ, R3 ;  /* 0x00000003ff03723e */ /* 0x000fe400000010ff */
[----:B------:R-:W-:Y:S02]  /*13990*/  F2FP.BF16.F32.PACK_AB R25, RZ, R25 ;  /* 0x00000019ff19723e */ /* 0x000fe400000010ff */
[----:B------:R-:W-:Y:S01]  /*139a0*/  IADD3.X R5, R5, UR11, RZ, P5, !PT ;  /* 0x0000000b05057c10 */ /* 0x000fe2000affe4ff */
[----:B------:R-:W-:Y:S01]  /*139b0*/  @P4 STG.E.U16 desc[UR36][R6.64+0x1f0], R13 ;  /* 0x0001f00d06004986 */ /* 0x000fe2000c101524 */
[----:B------:R-:W-:-:S03]  /*139c0*/  ISETP.GT.AND P0, PT, R153, 0x88, PT ;  /* 0x000000889900780c */ /* 0x000fc60003f04270 */
[----:B------:R0:W-:Y:S01]  /*139d0*/  @P2 STG.E.U16 desc[UR36][R6.64+0x1f2], R3 ;  /* 0x0001f20306002986 */ /* 0x0001e2000c101524 */
[----:B------:R-:W-:-:S03]  /*139e0*/  ISETP.GT.AND P4, PT, R0, RZ, P1 ;  /* 0x000000ff0000720c */ /* 0x000fc60000f84270 */
[----:B------:R-:W-:Y:S01]  /*139f0*/  @P3 STG.E.U16 desc[UR36][R4.64+0x2], R25 ;  /* 0x0000021904003986 */ /* 0x000fe2000c101524 */
[----:B------:R-:W-:Y:S02]  /*13a00*/  IADD3 R10, P3, R4, UR5, RZ ;  /* 0x00000005040a7c10 */ /* 0x000fe4000ff7e0ff */
[----:B------:R-:W-:Y:S01]  /*13a10*/  ISETP.GT.AND P2, PT, R0, RZ, P0 ;  /* 0x000000ff0000720c */ /* 0x000fe20000744270 */
[-C--:B------:R-:W-:Y:S01]  /*13a20*/  FMUL R24, R24, R2.reuse ;  /* 0x0000000218187220 */ /* 0x080fe20000400000 */
[-C--:B------:R-:W-:Y:S01]  /*13a30*/  FMUL R26, R26, R2.reuse ;  /* 0x000000021a1a7220 */ /* 0x080fe20000400000 */
[C---:B------:R-:W-:Y:S02]  /*13a40*/  ISETP.GT.AND P5, PT, R0.reuse, 0x1, P0 ;  /* 0x000000010000780c */ /* 0x040fe400007a4270 */
[----:B------:R-:W-:Y:S02]  /*13a50*/  IADD3.X R11, R5, UR4, RZ, P3, !PT ;  /* 0x00000004050b7c10 */ /* 0x000fe40009ffe4ff */
[----:B------:R-:W-:Y:S01]  /*13a60*/  ISETP.GT.AND P3, PT, R0, 0x9, P1 ;  /* 0x000000090000780c */ /* 0x000fe20000f64270 */
[-C--:B------:R-:W-:Y:S01]  /*13a70*/  FMUL R27, R27, R2.reuse ;  /* 0x000000021b1b7220 */ /* 0x080fe20000400000 */
[----:B------:R-:W-:Y:S01]  /*13a80*/  FMUL R29, R29, R2 ;  /* 0x000000021d1d7220 */ /* 0x000fe20000400000 */
[----:B------:R-:W-:-:S02]  /*13a90*/  F2FP.BF16.F32.PACK_AB R24, RZ, R24 ;  /* 0x00000018ff18723e */ /* 0x000fc400000010ff */
[----:B------:R-:W-:Y:S02]  /*13aa0*/  F2FP.BF16.F32.PACK_AB R26, RZ, R26 ;  /* 0x0000001aff1a723e */ /* 0x000fe400000010ff */
[----:B------:R-:W-:Y:S01]  /*13ab0*/  F2FP.BF16.F32.PACK_AB R27, RZ, R27 ;  /* 0x0000001bff1b723e */ /* 0x000fe200000010ff */
[----:B------:R-:W-:Y:S01]  /*13ac0*/  @P4 STG.E.U16 desc[UR36][R4.64], R24 ;  /* 0x0000001804004986 */ /* 0x000fe2000c101524 */
[----:B------:R-:W-:Y:S02]  /*13ad0*/  F2FP.BF16.F32.PACK_AB R29, RZ, R29 ;  /* 0x0000001dff1d723e */ /* 0x000fe400000010ff */
[C---:B------:R-:W-:Y:S01]  /*13ae0*/  ISETP.GT.AND P4, PT, R0.reuse, 0x8, P1 ;  /* 0x000000080000780c */ /* 0x040fe20000f84270 */
[----:B------:R-:W-:Y:S01]  /*13af0*/  @P2 STG.E.U16 desc[UR36][R10.64], R26 ;  /* 0x0000001a0a002986 */ /* 0x000fe2000c101524 */
[----:B------:R-:W-:Y:S01]  /*13b00*/  ISETP.GT.AND P2, PT, R0, 0x8, P0 ;  /* 0x000000080000780c */ /* 0x000fe20000744270 */
[-C--:B------:R-:W-:Y:S01]  /*13b10*/  FMUL R28, R28, R2.reuse ;  /* 0x000000021c1c7220 */ /* 0x080fe20000400000 */
[----:B------:R-:W-:Y:S01]  /*13b20*/  FMUL R30, R30, R2 ;  /* 0x000000021e1e7220 */ /* 0x000fe20000400000 */
[----:B------:R-:W-:Y:S01]  /*13b30*/  @P5 STG.E.U16 desc[UR36][R10.64+0x2], R27 ;  /* 0x0000021b0a005986 */ /* 0x000fe2000c101524 */
[----:B------:R-:W-:-:S03]  /*13b40*/  ISETP.GT.AND P5, PT, R0, 0x9, P0 ;  /* 0x000000090000780c */ /* 0x000fc600007a4270 */
[----:B------:R-:W-:Y:S01]  /*13b50*/  @P3 STG.E.U16 desc[UR36][R4.64+0x12], R29 ;  /* 0x0000121d04003986 */ /* 0x000fe2000c101524 */
[----:B0-----:R-:W-:Y:S02]  /*13b60*/  IADD3 R6, P3, R4, UR5, RZ ;  /* 0x0000000504067c10 */ /* 0x001fe4000ff7e0ff */
[----:B------:R-:W-:Y:S01]  /*13b70*/  F2FP.BF16.F32.PACK_AB R28, RZ, R28 ;  /* 0x0000001cff1c723e */ /* 0x000fe200000010ff */
[----:B------:R-:W-:Y:S01]  /*13b80*/  FMUL R31, R31, R2 ;  /* 0x000000021f1f7220 */ /* 0x000fe20000400000 */
[----:B------:R-:W-:Y:S02]  /*13b90*/  F2FP.BF16.F32.PACK_AB R30, RZ, R30 ;  /* 0x0000001eff1e723e */ /* 0x000fe400000010ff */
[----:B------:R-:W-:Y:S01]  /*13ba0*/  IADD3.X R7, R5, UR4, RZ, P3, !PT ;  /* 0x0000000405077c10 */ /* 0x000fe20009ffe4ff */
[----:B------:R-:W-:Y:S01]  /*13bb0*/  @P4 STG.E.U16 desc[UR36][R4.64+0x10], R28 ;  /* 0x0000101c04004986 */ /* 0x000fe2000c101524 */
[----:B------:R-:W-:-:S03]  /*13bc0*/  F2FP.BF16.F32.PACK_AB R31, RZ, R31 ;  /* 0x0000001fff1f723e */ /* 0x000fc600000010ff */
[----:B------:R0:W-:Y:S01]  /*13bd0*/  @P2 STG.E.U16 desc[UR36][R6.64+0x10], R30 ;  /* 0x0000101e06002986 */ /* 0x0001e2000c101524 */
[C---:B------:R-:W-:Y:S02]  /*13be0*/  ISETP.GT.AND P2, PT, R0.reuse, 0x10, P0 ;  /* 0x000000100000780c */ /* 0x040fe40000744270 */
[C---:B------:R-:W-:Y:S01]  /*13bf0*/  ISETP.GT.AND P4, PT, R0.reuse, 0x10, P1 ;  /* 0x000000100000780c */ /* 0x040fe20000f84270 */
[----:B------:R-:W-:Y:S01]  /*13c00*/  @P5 STG.E.U16 desc[UR36][R8.64+0x12], R31 ;  /* 0x0000121f08005986 */ /* 0x000fe2000c101524 */
[----:B------:R-:W-:Y:S01]  /*13c10*/  ISETP.GT.AND P3, PT, R0, 0x11, P1 ;  /* 0x000000110000780c */ /* 0x000fe20000f64270 */
[-C--:B------:R-:W-:Y:S01]  /*13c20*/  FMUL R32, R32, R2.reuse ;  /* 0x0000000220207220 */ /* 0x080fe20000400000 */
[----:B------:R-:W-:Y:S01]  /*13c30*/  ISETP.GT.AND P5, PT, R0, 0x11, P0 ;  /* 0x000000110000780c */ /* 0x000fe200007a4270 */
[-C--:B------:R-:W-:Y:S01]  /*13c40*/  FMUL R33, R33, R2.reuse ;  /* 0x0000000221217220 */ /* 0x080fe20000400000 */
[----:B------:R-:W-:Y:S02]  /*13c50*/  FMUL R34, R34, R2 ;  /* 0x0000000222227220 */ /* 0x000fe40000400000 */
[----:B------:R-:W-:-:S02]  /*13c60*/  F2FP.BF16.F32.PACK_AB R32, RZ, R32 ;  /* 0x00000020ff20723e */ /* 0x000fc400000010ff */
[----:B------:R-:W-:Y:S01]  /*13c70*/  F2FP.BF16.F32.PACK_AB R33, RZ, R33 ;  /* 0x00000021ff21723e */ /* 0x000fe200000010ff */
[----:B0-----:R-:W-:Y:S01]  /*13c80*/  @P2 IMAD.MOV.U32 R6, RZ, RZ, R8 ;  /* 0x000000ffff062224 */ /* 0x001fe200078e0008 */
[----:B------:R-:W-:Y:S01]  /*13c90*/  F2FP.BF16.F32.PACK_AB R34, RZ, R34 ;  /* 0x00000022ff22723e */ /* 0x000fe200000010ff */
[----:B------:R-:W-:Y:S02]  /*13ca0*/  @P2 IMAD.MOV.U32 R7, RZ, RZ, R9 ;  /* 0x000000ffff072224 */ /* 0x000fe400078e0009 */
[----:B------:R-:W-:Y:S01]  /*13cb0*/  FMUL R35, R35, R2 ;  /* 0x0000000223237220 */ /* 0x000fe20000400000 */
[----:B------:R-:W-:Y:S04]  /*13cc0*/  @P4 STG.E.U16 desc[UR36][R4.64+0x20], R32 ;  /* 0x0000202004004986 */ /* 0x000fe8000c101524 */
[----:B------:R-:W-:Y:S01]  /*13cd0*/  @P3 STG.E.U16 desc[UR36][R4.64+0x22], R33 ;  /* 0x0000222104003986 */ /* 0x000fe2000c101524 */
[----:B------:R-:W-:-:S03]  /*13ce0*/  F2FP.BF16.F32.PACK_AB R35, RZ, R35 ;  /* 0x00000023ff23723e */ /* 0x000fc600000010ff */
[----:B------:R0:W-:Y:S01]  /*13cf0*/  @P2 STG.E.U16 desc[UR36][R6.64+0x20], R34 ;  /* 0x0000202206002986 */ /* 0x0001e2000c101524 */
[C---:B------:R-:W-:Y:S02]  /*13d00*/  ISETP.GT.AND P2, PT, R0.reuse, 0x18, P0 ;  /* 0x000000180000780c */ /* 0x040fe40000744270 */
[C---:B------:R-:W-:Y:S02]  /*13d10*/  ISETP.GT.AND P4, PT, R0.reuse, 0x18, P1 ;  /* 0x000000180000780c */ /* 0x040fe40000f84270 */
[----:B------:R-:W-:Y:S01]  /*13d20*/  ISETP.GT.AND P3, PT, R0, 0x19, P1 ;  /* 0x000000190000780c */ /* 0x000fe20000f64270 */
[----:B0-----:R-:W-:Y:S02]  /*13d30*/  @P5 IMAD.MOV.U32 R6, RZ, RZ, R8 ;  /* 0x000000ffff065224 */ /* 0x001fe400078e0008 */
[----:B------:R-:W-:Y:S02]  /*13d40*/  @P5 IMAD.MOV.U32 R7, RZ, RZ, R9 ;  /* 0x000000ffff075224 */ /* 0x000fe400078e0009 */
[-C--:B------:R-:W-:Y:S01]  /*13d50*/  FMUL R36, R36, R2.reuse ;  /* 0x0000000224247220 */ /* 0x080fe20000400000 */
[----:B------:R-:W-:-:S02]  /*13d60*/  FMUL R37, R37, R2 ;  /* 0x0000000225257220 */ /* 0x000fc40000400000 */
[----:B------:R0:W-:Y:S01]  /*13d70*/  @P5 STG.E.U16 desc[UR36][R6.64+0x22], R35 ;  /* 0x0000222306005986 */ /* 0x0001e2000c101524 */
[----:B------:R-:W-:Y:S01]  /*13d80*/  ISETP.GT.AND P5, PT, R0, 0x19, P0 ;  /* 0x000000190000780c */ /* 0x000fe200007a4270 */
[----:B------:R-:W-:Y:S01]  /*13d90*/  FMUL R38, R38, R2 ;  /* 0x0000000226267220 */ /* 0x000fe20000400000 */
[----:B------:R-:W-:Y:S02]  /*13da0*/  F2FP.BF16.F32.PACK_AB R36, RZ, R36 ;  /* 0x00000024ff24723e */ /* 0x000fe400000010ff */
[----:B------:R-:W-:Y:S01]  /*13db0*/  F2FP.BF16.F32.PACK_AB R37, RZ, R37 ;  /* 0x00000025ff25723e */ /* 0x000fe200000010ff */
[----:B------:R-:W-:Y:S01]  /*13dc0*/  FMUL R39, R39, R2 ;  /* 0x0000000227277220 */ /* 0x000fe20000400000 */
[----:B------:R-:W-:Y:S01]  /*13dd0*/  F2FP.BF16.F32.PACK_AB R38, RZ, R38 ;  /* 0x00000026ff26723e */ /* 0x000fe200000010ff */
[----:B------:R-:W-:Y:S01]  /*13de0*/  @P4 STG.E.U16 desc[UR36][R4.64+0x30], R36 ;  /* 0x0000302404004986 */ /* 0x000fe2000c101524 */
[----:B0-----:R-:W-:Y:S01]  /*13df0*/  @P2 MOV R6, R8 ;  /* 0x0000000800062202 */ /* 0x001fe20000000f00 */
[----:B------:R-:W-:-:S02]  /*13e00*/  @P2 IMAD.MOV.U32 R7, RZ, RZ, R9 ;  /* 0x000000ffff072224 */ /* 0x000fc400078e0009 */
        /* <DEDUP_REMOVED lines=18> */
[----:B0-----:R-:W-:Y:S02]  /*13f30*/  @P2 IMAD.MOV.U32 R6, RZ, RZ, R8 ;  /* 0x000000ffff062224 */ /* 0x001fe400078e0008 */
[----:B------:R-:W-:Y:S01]  /*13f40*/  @P2 IMAD.MOV.U32 R7, RZ, RZ, R9 ;  /* 0x000000ffff072224 */ /* 0x000fe200078e0009 */
[----:B------:R-:W-:Y:S01]  /*13f50*/  @P3 STG.E.U16 desc[UR36][R4.64+0x42], R41 ;  /* 0x0000422904003986 */ /* 0x000fe2000c101524 */
[----:B------:R-:W-:-:S03]  /*13f60*/  F2FP.BF16.F32.PACK_AB R43, RZ, R43 ;  /* 0x0000002bff2b723e */ /* 0x000fc600000010ff */
[----:B------:R0:W-:Y:S01]  /*13f70*/  @P2 STG.E.U16 desc[UR36][R6.64+0x40], R42 ;  /* 0x0000402a06002986 */ /* 0x0001e2000c101524 */
[C---:B------:R-:W-:Y:S02]  /*13f80*/  ISETP.GT.AND P2, PT, R0.reuse, 0x28, P0 ;  /* 0x000000280000780c */ /* 0x040fe40000744270 */
[C---:B------:R-:W-:Y:S02]  /*13f90*/  ISETP.GT.AND P4, PT, R0.reuse, 0x28, P1 ;  /* 0x000000280000780c */ /* 0x040fe40000f84270 */
[----:B------:R-:W-:Y:S02]  /*13fa0*/  ISETP.GT.AND P3, PT, R0, 0x29, P1 ;  /* 0x000000290000780c */ /* 0x000fe40000f64270 */
[----:B0-----:R-:W-:Y:S01]  /*13fb0*/  @P5 MOV R6, R8 ;  /* 0x0000000800065202 */ /* 0x001fe20000000f00 */
        /* <DEDUP_REMOVED lines=459> */
[-C--:B------:R-:W-:Y:S01]  /*15c70*/  FMUL R136, R136, R2.reuse ;  /* 0x0000000288887220 */ /* 0x080fe20000400000 */
[----:B0-----:R-:W-:Y:S02]  /*15c80*/  @P5 IMAD.MOV.U32 R6, RZ, RZ, R8 ;  /* 0x000000ffff065224 */ /* 0x001fe400078e0008 */
[----:B------:R-:W-:Y:S02]  /*15c90*/  @P5 IMAD.MOV.U32 R7, RZ, RZ, R9 ;  /* 0x000000ffff075224 */ /* 0x000fe400078e0009 */
[-C--:B------:R-:W-:Y:S01]  /*15ca0*/  FMUL R137, R137, R2.reuse ;  /* 0x0000000289897220 */ /* 0x080fe20000400000 */
[----:B------:R-:W-:-:S02]  /*15cb0*/  FMUL R138, R138, R2 ;  /* 0x000000028a8a7220 */ /* 0x000fc40000400000 */
[----:B------:R0:W-:Y:S01]  /*15cc0*/  @P5 STG.E.U16 desc[UR36][R6.64+0x1b2], R135 ;  /* 0x0001b28706005986 */ /* 0x0001e2000c101524 */
[C---:B------:R-:W-:Y:S02]  /*15cd0*/  ISETP.GT.AND P5, PT, R0.reuse, 0xe1, P0 ;  /* 0x000000e10000780c */ /* 0x040fe400007a4270 */
        /* <DEDUP_REMOVED lines=8> */
[----:B------:R-:W-:Y:S01]  /*15d60*/  ISETP.GT.AND P4, PT, R0, 0xe8, P1 ;  /* 0x000000e80000780c */ /* 0x000fe20000f84270 */
[----:B------:R-:W-:Y:S01]  /*15d70*/  FMUL R140, R140, R2 ;  /* 0x000000028c8c7220 */ /* 0x000fe20000400000 */
[----:B------:R-:W-:Y:S01]  /*15d80*/  F2FP.BF16.F32.PACK_AB R139, RZ, R139 ;  /* 0x0000008bff8b723e */ /* 0x000fe200000010ff */
[----:B------:R0:W-:Y:S01]  /*15d90*/  @P2 STG.E.U16 desc[UR36][R6.64+0x1c0], R138 ;  /* 0x0001c08a06002986 */ /* 0x0001e2000c101524 */
[----:B------:R-:W-:-:S02]  /*15da0*/  ISETP.GT.AND P2, PT, R0, 0xe8, P0 ;  /* 0x000000e80000780c */ /* 0x000fc40000744270 */
[----:B------:R-:W-:Y:S01]  /*15db0*/  ISETP.GT.AND P3, PT, R0, 0xe9, P1 ;  /* 0x000000e90000780c */ /* 0x000fe20000f64270 */
[----:B------:R-:W-:Y:S01]  /*15dc0*/  FMUL R141, R141, R2 ;  /* 0x000000028d8d7220 */ /* 0x000fe20000400000 */
[----:B------:R-:W-:Y:S02]  /*15dd0*/  F2FP.BF16.F32.PACK_AB R140, RZ, R140 ;  /* 0x0000008cff8c723e */ /* 0x000fe400000010ff */
[----:B0-----:R-:W-:Y:S01]  /*15de0*/  @P5 MOV R6, R8 ;  /* 0x0000000800065202 */ /* 0x001fe20000000f00 */
[----:B------:R-:W-:Y:S02]  /*15df0*/  @P5 IMAD.MOV.U32 R7, RZ, RZ, R9 ;  /* 0x000000ffff075224 */ /* 0x000fe400078e0009 */
[----:B------:R-:W-:-:S03]  /*15e00*/  FMUL R142, R142, R2 ;  /* 0x000000028e8e7220 */ /* 0x000fc60000400000 */
[----:B------:R0:W-:Y:S01]  /*15e10*/  @P5 STG.E.U16 desc[UR36][R6.64+0x1c2], R139 ;  /* 0x0001c28b06005986 */ /* 0x0001e2000c101524 */
[C---:B------:R-:W-:Y:S02]  /*15e20*/  ISETP.GT.AND P5, PT, R0.reuse, 0xe9, P0 ;  /* 0x000000e90000780c */ /* 0x040fe400007a4270 */
[----:B------:R-:W-:Y:S01]  /*15e30*/  F2FP.BF16.F32.PACK_AB R141, RZ, R141 ;  /* 0x0000008dff8d723e */ /* 0x000fe200000010ff */
[----:B------:R-:W-:Y:S01]  /*15e40*/  @P4 STG.E.U16 desc[UR36][R4.64+0x1d0], R140 ;  /* 0x0001d08c04004986 */ /* 0x000fe2000c101524 */
[----:B------:R-:W-:Y:S01]  /*15e50*/  ISETP.GT.AND P4, PT, R0, 0xf0, P1 ;  /* 0x000000f00000780c */ /* 0x000fe20000f84270 */
[----:B------:R-:W-:Y:S01]  /*15e60*/  FMUL R143, R143, R2 ;  /* 0x000000028f8f7220 */ /* 0x000fe20000400000 */
[----:B------:R-:W-:Y:S01]  /*15e70*/  F2FP.BF16.F32.PACK_AB R142, RZ, R142 ;  /* 0x0000008eff8e723e */ /* 0x000fe200000010ff */
[----:B------:R-:W-:Y:S01]  /*15e80*/  FMUL R144, R144, R2 ;  /* 0x0000000290907220 */ /* 0x000fe20000400000 */
[----:B------:R-:W-:Y:S01]  /*15e90*/  @P3 STG.E.U16 desc[UR36][R4.64+0x1d2], R141 ;  /* 0x0001d28d04003986 */ /* 0x000fe2000c101524 */
[----:B0-----:R-:W-:-:S02]  /*15ea0*/  @P2 IMAD.MOV.U32 R6, RZ, RZ, R8 ;  /* 0x000000ffff062224 */ /* 0x001fc400078e0008 */
[----:B------:R-:W-:Y:S01]  /*15eb0*/  @P2 IMAD.MOV.U32 R7, RZ, RZ, R9 ;  /* 0x000000ffff072224 */ /* 0x000fe200078e0009 */
[C---:B------:R-:W-:Y:S01]  /*15ec0*/  ISETP.GT.AND P3, PT, R0.reuse, 0xf1, P1 ;  /* 0x000000f10000780c */ /* 0x040fe20000f64270 */
[----:B------:R-:W-:Y:S01]  /*15ed0*/  FMUL R145, R145, R2 ;  /* 0x0000000291917220 */ /* 0x000fe20000400000 */
[----:B------:R-:W-:Y:S02]  /*15ee0*/  F2FP.BF16.F32.PACK_AB R143, RZ, R143 ;  /* 0x0000008fff8f723e */ /* 0x000fe400000010ff */
[----:B------:R0:W-:Y:S01]  /*15ef0*/  @P2 STG.E.U16 desc[UR36][R6.64+0x1d0], R142 ;  /* 0x0001d08e06002986 */ /* 0x0001e2000c101524 */
[----:B------:R-:W-:Y:S02]  /*15f00*/  F2FP.BF16.F32.PACK_AB R144, RZ, R144 ;  /* 0x00000090ff90723e */ /* 0x000fe400000010ff */
[----:B------:R-:W-:Y:S02]  /*15f10*/  ISETP.GT.AND P2, PT, R0, 0xf0, P0 ;  /* 0x000000f00000780c */ /* 0x000fe40000744270 */
[----:B------:R-:W-:Y:S01]  /*15f20*/  F2FP.BF16.F32.PACK_AB R145, RZ, R145 ;  /* 0x00000091ff91723e */ /* 0x000fe200000010ff */
[----:B0-----:R-:W-:-:S02]  /*15f30*/  @P5 IMAD.MOV.U32 R6, RZ, RZ, R8 ;  /* 0x000000ffff065224 */ /* 0x001fc400078e0008 */
[----:B------:R-:W-:Y:S02]  /*15f40*/  @P5 IMAD.MOV.U32 R7, RZ, RZ, R9 ;  /* 0x000000ffff075224 */ /* 0x000fe400078e0009 */
[----:B------:R-:W-:-:S03]  /*15f50*/  FMUL R146, R146, R2 ;  /* 0x0000000292927220 */ /* 0x000fc60000400000 */
[----:B------:R0:W-:Y:S04]  /*15f60*/  @P5 STG.E.U16 desc[UR36][R6.64+0x1d2], R143 ;  /* 0x0001d28f06005986 */ /* 0x0001e8000c101524 */
[----:B------:R-:W-:Y:S01]  /*15f70*/  @P4 STG.E.U16 desc[UR36][R4.64+0x1e0], R144 ;  /* 0x0001e09004004986 */ /* 0x000fe2000c101524 */
[----:B------:R-:W-:-:S03]  /*15f80*/  ISETP.GT.AND P4, PT, R0, 0xf1, P0 ;  /* 0x000000f10000780c */ /* 0x000fc60000784270 */
[----:B------:R-:W-:Y:S01]  /*15f90*/  @P3 STG.E.U16 desc[UR36][R4.64+0x1e2], R145 ;  /* 0x0001e29104003986 */ /* 0x000fe2000c101524 */
[C---:B------:R-:W-:Y:S02]  /*15fa0*/  ISETP.GT.AND P3, PT, R0.reuse, 0xf8, P1 ;  /* 0x000000f80000780c */ /* 0x040fe40000f64270 */
[C---:B------:R-:W-:Y:S01]  /*15fb0*/  ISETP.GT.AND P1, PT, R0.reuse, 0xf9, P1 ;  /* 0x000000f90000780c */ /* 0x040fe20000f24270 */
[----:B0-----:R-:W-:Y:S01]  /*15fc0*/  @P2 IMAD.MOV.U32 R7, RZ, RZ, R9 ;  /* 0x000000ffff072224 */ /* 0x001fe200078e0009 */
[----:B------:R-:W-:Y:S01]  /*15fd0*/  F2FP.BF16.F32.PACK_AB R146, RZ, R146 ;  /* 0x00000092ff92723e */ /* 0x000fe200000010ff */
[----:B------:R-:W-:Y:S01]  /*15fe0*/  FMUL R147, R147, R2 ;  /* 0x0000000293937220 */ /* 0x000fe20000400000 */
[----:B------:R-:W-:Y:S02]  /*15ff0*/  ISETP.GT.AND P5, PT, R0, 0xf8, P0 ;  /* 0x000000f80000780c */ /* 0x000fe400007a4270 */
[----:B------:R-:W-:Y:S01]  /*16000*/  @P2 MOV R6, R8 ;  /* 0x0000000800062202 */ /* 0x000fe20000000f00 */
[-C--:B------:R-:W-:Y:S01]  /*16010*/  FMUL R148, R148, R2.reuse ;  /* 0x0000000294947220 */ /* 0x080fe20000400000 */
[----:B------:R-:W-:Y:S01]  /*16020*/  FMUL R149, R149, R2 ;  /* 0x0000000295957220 */ /* 0x000fe20000400000 */
[----:B------:R-:W-:-:S02]  /*16030*/  ISETP.GT.AND P0, PT, R0, 0xf9, P0 ;  /* 0x000000f90000780c */ /* 0x000fc40000704270 */
[----:B------:R0:W-:Y:S01]  /*16040*/  @P2 STG.E.U16 desc[UR36][R6.64+0x1e0], R146 ;  /* 0x0001e09206002986 */ /* 0x0001e2000c101524 */
[----:B------:R-:W-:Y:S01]  /*16050*/  F2FP.BF16.F32.PACK_AB R147, RZ, R147 ;  /* 0x00000093ff93723e */ /* 0x000fe200000010ff */
[----:B------:R-:W-:Y:S01]  /*16060*/  FMUL R150, R150, R2 ;  /* 0x0000000296967220 */ /* 0x000fe20000400000 */
[----:B------:R-:W-:Y:S02]  /*16070*/  F2FP.BF16.F32.PACK_AB R148, RZ, R148 ;  /* 0x00000094ff94723e */ /* 0x000fe400000010ff */
[----:B------:R-:W-:Y:S01]  /*16080*/  F2FP.BF16.F32.PACK_AB R149, RZ, R149 ;  /* 0x00000095ff95723e */ /* 0x000fe200000010ff */
[----:B------:R-:W-:Y:S01]  /*16090*/  FMUL R151, R151, R2 ;  /* 0x0000000297977220 */ /* 0x000fe20000400000 */
[----:B0-----:R-:W-:Y:S02]  /*160a0*/  @P4 IMAD.MOV.U32 R6, RZ, RZ, R8 ;  /* 0x000000ffff064224 */ /* 0x001fe400078e0008 */
[----:B------:R-:W-:Y:S01]  /*160b0*/  @P4 IMAD.MOV.U32 R7, RZ, RZ, R9 ;  /* 0x000000ffff074224 */ /* 0x000fe200078e0009 */
[----:B------:R-:W-:-:S04]  /*160c0*/  F2FP.BF16.F32.PACK_AB R150, RZ, R150 ;  /* 0x00000096ff96723e */ /* 0x000fc800000010ff */
[----:B------:R-:W-:Y:S01]  /*160d0*/  @P4 STG.E.U16 desc[UR36][R6.64+0x1e2], R147 ;  /* 0x0001e29306004986 */ /* 0x000fe2000c101524 */
[----:B------:R-:W-:-:S03]  /*160e0*/  F2FP.BF16.F32.PACK_AB R151, RZ, R151 ;  /* 0x00000097ff97723e */ /* 0x000fc600000010ff */
[----:B------:R-:W-:Y:S04]  /*160f0*/  @P3 STG.E.U16 desc[UR36][R4.64+0x1f0], R148 ;  /* 0x0001f09404003986 */ /* 0x000fe8000c101524 */
[----:B------:R0:W-:Y:S02]  /*16100*/  @P1 STG.E.U16 desc[UR36][R4.64+0x1f2], R149 ;  /* 0x0001f29504001986 */ /* 0x0001e4000c101524 */
[----:B0-----:R-:W-:Y:S02]  /*16110*/  @P5 IMAD.MOV.U32 R4, RZ, RZ, R8 ;  /* 0x000000ffff045224 */ /* 0x001fe400078e0008 */
[----:B------:R-:W-:-:S05]  /*16120*/  @P5 IMAD.MOV.U32 R5, RZ, RZ, R9 ;  /* 0x000000ffff055224 */ /* 0x000fca00078e0009 */
[----:B------:R0:W-:Y:S04]  /*16130*/  @P5 STG.E.U16 desc[UR36][R4.64+0x1f0], R150 ;  /* 0x0001f09604005986 */ /* 0x0001e8000c101524 */
[----:B------:R0:W-:Y:S02]  /*16140*/  @P0 STG.E.U16 desc[UR36][R8.64+0x1f2], R151 ;  /* 0x0001f29708000986 */ /* 0x0001e4000c101524 */
.L_x_540:
[----:B------:R-:W-:Y:S05]  /*16150*/  BSYNC B0 ;  /* 0x0000000000007941 */ /* 0x000fea0003800000 */
.L_x_32:
[----:B0-----:R-:W2:Y:S04]  /*16160*/  LDL.LU R5, [R1+0x200] ;  /* 0x0002000001057983 */ /* 0x001ea80000300800 */
[----:B------:R-:W2:Y:S01]  /*16170*/  LDL.LU R4, [R1+0x204] ;  /* 0x0002040001047983 */ /* 0x000ea20000300800 */
[----:B------:R-:W-:Y:S01]  /*16180*/  ULDC UR4, c[0x0][0xc] ;  /* 0x0000030000047ab9 */ /* 0x000fe20000000800 */
[----:B------:R-:W-:Y:S01]  /*16190*/  ULDC UR5, c[0x0][0x10] ;  /* 0x0000040000057ab9 */ /* 0x000fe20000000800 */
[----:B-----5:R-:W2:Y:S01]  /*161a0*/  LDC R3, c[0x0][0x14] ;  /* 0x00000500ff037b82 */ /* 0x020ea20000000800 */
[----:B------:R-:W-:Y:S01]  /*161b0*/  UIMAD.WIDE.U32 UR4, UR4, UR5, URZ ;  /* 0x00000005040472a5 */ /* 0x000fe2000f8e003f */
[----:B----4-:R-:W-:Y:S01]  /*161c0*/  PRMT R0, RZ, 0x7610, R0 ;  /* 0x00007610ff007816 */ /* 0x010fe20000000000 */
[----:B------:R-:W-:Y:S01]  /*161d0*/  UMOV UR42, 0xffffffff ;  /* 0xffffffff002a7882 */ /* 0x000fe20000000000 */
[----:B------:R-:W-:-:S03]  /*161e0*/  UMOV UR43, 0xffffffff ;  /* 0xffffffff002b7882 */ /* 0x000fc60000000000 */
[----:B--2---:R-:W-:-:S04]  /*161f0*/  IMAD.WIDE.U32 R4, R3, UR4, R4 ;  /* 0x0000000403047c25 */ /* 0x004fc8000f8e0004 */
[----:B------:R-:W-:Y:S01]  /*16200*/  IMAD R3, R3, UR5, RZ ;  /* 0x0000000503037c24 */ /* 0x000fe2000f8e02ff */
[----:B------:R-:W-:Y:S01]  /*16210*/  ULDC.64 UR4, c[0x0][0x650] ;  /* 0x0001940000047ab9 */ /* 0x000fe20000000a00 */
[----:B------:R-:W-:Y:S01]  /*16220*/  IMAD.MOV.U32 R7, RZ, RZ, R4 ;  /* 0x000000ffff077224 */ /* 0x000fe200078e0004 */
[----:B------:R-:W-:Y:S02]  /*16230*/  ISETP.GE.U32.AND P0, PT, R4, UR4, PT ;  /* 0x0000000404007c0c */ /* 0x000fe4000bf06070 */
[----:B------:R-:W-:-:S04]  /*16240*/  IADD3 R6, R5, R3, RZ ;  /* 0x0000000305067210 */ /* 0x000fc80007ffe0ff */
[----:B------:R-:W-:Y:S01]  /*16250*/  ISETP.GE.U32.AND.EX P0, PT, R6, UR5, PT, P0 ;  /* 0x0000000506007c0c */ /* 0x000fe2000bf06100 */
[----:B------:R0:W-:Y:S04]  /*16260*/  STL [R1+0x200], R6 ;  /* 0x0002000601007387 */ /* 0x0001e80000100800 */
[----:B------:R0:W-:Y:S08]  /*16270*/  STL [R1+0x204], R7 ;  /* 0x0002040701007387 */ /* 0x0001f00000100800 */
[----:B------:R-:W-:Y:S05]  /*16280*/  @P0 BRA `(.L_x_541) ;  /* 0x0000000400880947 */ /* 0x000fea0003800000 */
[----:B------:R-:W2:Y:S01]  /*16290*/  S2UR UR6, SR_CTAID.X ;  /* 0x00000000000679c3 */ /* 0x000ea20000002500 */
[----:B------:R-:W-:Y:S01]  /*162a0*/  ULDC.64 UR12, c[0x0][0x628] ;  /* 0x00018a00000c7ab9 */ /* 0x000fe20000000a00 */
[----:B------:R-:W-:Y:S01]  /*162b0*/  ULDC UR4, c[0x0][0x150] ;  /* 0x0000540000047ab9 */ /* 0x000fe20000000800 */
[----:B------:R-:W-:Y:S01]  /*162c0*/  ISETP.NE.U32.AND P0, PT, RZ, UR12, PT ;  /* 0x0000000cff007c0c */ /* 0x000fe2000bf05070 */
[----:B------:R-:W-:Y:S01]  /*162d0*/  ULDC UR15, c[0x0][0x630] ;  /* 0x00018c00000f7ab9 */ /* 0x000fe20000000800 */
[C---:B------:R-:W-:Y:S01]  /*162e0*/  R2UR UR16, R7.reuse ;  /* 0x00000000071072ca */ /* 0x040fe200000e0000 */
[----:B------:R-:W-:Y:S01]  /*162f0*/  ULDC UR19, c[0x0][0x154] ;  /* 0x0000550000137ab9 */ /* 0x000fe20000000800 */
[----:B------:R-:W-:Y:S01]  /*16300*/  ISETP.NE.AND.EX P0, PT, RZ, UR13, PT, P0 ;  /* 0x0000000dff007c0c */ /* 0x000fe2000bf05300 */
[----:B------:R-:W4:Y:S01]  /*16310*/  S2UR UR18, SR_CTAID.Y ;  /* 0x00000000001279c3 */ /* 0x000f220000002600 */
[----:B------:R-:W-:Y:S02]  /*16320*/  R2UR UR17, R6 ;  /* 0x00000000061172ca */ /* 0x000fe400000e0000 */
[----:B------:R-:W-:-:S02]  /*16330*/  R2UR UR10, R7 ;  /* 0x00000000070a72ca */ /* 0x000fc400000e0000 */
[----:B------:R-:W-:Y:S02]  /*16340*/  R2UR UR11, R6 ;  /* 0x00000000060b72ca */ /* 0x000fe400000e0000 */
[----:B--2---:R-:W-:-:S05]  /*16350*/  I2FP.F32.U32 R0, UR6 ;  /* 0x0000000600007c45 */ /* 0x004fca0008201000 */
[----:B------:R-:W-:-:S04]  /*16360*/  FMUL R0, R0, UR4 ;  /* 0x0000000400007c20 */ /* 0x000fc80008400000 */
[----:B------:R2:W0:Y:S01]  /*16370*/  F2I.U32.TRUNC.NTZ R3, R0 ;  /* 0x0000000000037305 */ /* 0x000422000020f000 */
[----:B----4-:R-:W-:Y:S05]  /*16380*/  @!P0 BRA `(.L_x_542) ;  /* 0x0000000000308947 */ /* 0x010fea0003800000 */
        /* <DEDUP_REMOVED lines=12> */
.L_x_542:
[----:B------:R-:W-:Y:S01]  /*16450*/  USHF.R.U64 UR43, UR10, UR15, UR11 ;  /* 0x0000000f0a2b7299 */ /* 0x000fe2000800120b */
[----:B--2---:R-:W-:Y:S01]  /*16460*/  I2FP.F32.U32 R0, UR18 ;  /* 0x0000001200007c45 */ /* 0x004fe20008201000 */
[----:B------:R-:W-:Y:S02]  /*16470*/  USHF.R.U32.HI UR4, URZ, UR15, UR11 ;  /* 0x0000000f3f047299 */ /* 0x000fe4000801160b */
[----:B------:R-:W-:Y:S02]  /*16480*/  UIADD3 UR10, UP0, URZ, -UR43, URZ ;  /* 0x8000002b3f0a7290 */ /* 0x000fe4000ff1e03f */
[----:B------:R-:W-:Y:S01]  /*16490*/  FMUL R0, R0, UR19 ;  /* 0x0000001300007c20 */ /* 0x000fe20008400000 */
[----:B------:R-:W-:Y:S01]  /*164a0*/  ULDC.64 UR12, c[0x0][0x620] ;  /* 0x00018800000c7ab9 */ /* 0x000fe20000000a00 */
[----:B------:R-:W-:Y:S01]  /*164b0*/  UIADD3.X UR4, URZ, ~UR4, URZ, UP0, !UPT ;  /* 0x800000043f047290 */ /* 0x000fe200087fe43f */
[----:B------:R-:W-:Y:S01]  /*164c0*/  UMOV UR8, UR16 ;  /* 0x0000001000087c82 */ /* 0x000fe20008000000 */
[----:B------:R-:W-:-:S02]  /*164d0*/  UMOV UR9, UR17 ;  /* 0x0000001100097c82 */ /* 0x000fc40008000000 */
[----:B------:R-:W-:Y:S01]  /*164e0*/  UIMAD UR4, UR4, UR12, URZ ;  /* 0x0000000c040472a4 */ /* 0x000fe2000f8e023f */
[----:B------:R-:W2:Y:S01]  /*164f0*/  F2I.U32.TRUNC.NTZ R0, R0 ;  /* 0x0000000000007305 */ /* 0x000ea2000020f000 */
[----:B------:R-:W-:Y:S01]  /*16500*/  UIMAD.WIDE.U32 UR8, UR10, UR12, UR8 ;  /* 0x0000000c0a0872a5 */ /* 0x000fe2000f8e0008 */
[----:B0-----:R-:W-:Y:S01]  /*16510*/  R2UR UR12, R3 ;  /* 0x00000000030c72ca */ /* 0x001fe200000e0000 */
[----:B------:R-:W-:Y:S01]  /*16520*/  UIMAD UR10, UR10, UR13, UR4 ;  /* 0x0000000d0a0a72a4 */ /* 0x000fe2000f8e0204 */
[----:B------:R-:W-:Y:S01]  /*16530*/  ULDC UR11, c[0x0][0x618] ;  /* 0x00018600000b7ab9 */ /* 0x000fe20000000800 */
[----:B------:R-:W-:Y:S02]  /*16540*/  ULDC UR21, c[0x0][0x658] ;  /* 0x0001960000157ab9 */ /* 0x000fe40000000800 */
[----:B------:R-:W-:Y:S01]  /*16550*/  UIADD3 UR9, UR9, UR10, URZ ;  /* 0x0000000a09097290 */ /* 0x000fe2000fffe03f */
[----:B------:R-:W-:Y:S01]  /*16560*/  UMOV UR15, 0xffffffff ;  /* 0xffffffff000f7882 */ /* 0x000fe20000000000 */
[----:B------:R-:W-:Y:S01]  /*16570*/  ULDC.64 UR4, c[0x0][0x640] ;  /* 0x0001900000047ab9 */ /* 0x000fe20000000a00 */
[----:B------:R-:W-:Y:S01]  /*16580*/  USHF.L.U32 UR15, UR15, UR21, URZ ;  /* 0x000000150f0f7299 */ /* 0x000fe2000800063f */
[----:B------:R-:W-:Y:S01]  /*16590*/  ISETP.NE.U32.AND P0, PT, RZ, UR4, PT ;  /* 0x00000004ff007c0c */ /* 0x000fe2000bf05070 */
[----:B------:R-:W-:-:S02]  /*165a0*/  USHF.R.U64 UR16, UR8, UR11, UR9 ;  /* 0x0000000b08107299 */ /* 0x000fc40008001209 */
[----:B------:R-:W-:Y:S01]  /*165b0*/  USHF.R.U32.HI UR8, URZ, UR11, UR9 ;  /* 0x0000000b3f087299 */ /* 0x000fe20008011609 */
[----:B--2---:R-:W-:Y:S01]  /*165c0*/  R2UR UR14, R0 ;  /* 0x00000000000e72ca */ /* 0x004fe200000e0000 */
[----:B------:R-:W-:Y:S01]  /*165d0*/  ULDC UR17, c[0x0][0x608] ;  /* 0x0001820000117ab9 */ /* 0x000fe20000000800 */
[----:B------:R-:W-:Y:S01]  /*165e0*/  ULOP3.LUT UR41, URZ, UR15, URZ, 0x33, !UPT ;  /* 0x0000000f3f297292 */ /* 0x000fe2000f8e333f */
[----:B------:R-:W-:Y:S01]  /*165f0*/  ISETP.NE.AND.EX P0, PT, RZ, UR5, PT, P0 ;  /* 0x00000005ff007c0c */ /* 0x000fe2000bf05300 */
[----:B------:R-:W-:Y:S02]  /*16600*/  USHF.R.U64 UR15, UR16, UR17, UR8 ;  /* 0x00000011100f7299 */ /* 0x000fe40008001208 */
[----:B------:R-:W-:Y:S02]  /*16610*/  USHF.R.U32.HI UR8, URZ, UR17, UR8 ;  /* 0x000000113f087299 */ /* 0x000fe40008011608 */
[----:B------:R-:W-:Y:S02]  /*16620*/  UIADD3 UR12, -UR12, URZ, URZ ;  /* 0x0000003f0c0c7290 */ /* 0x000fe4000fffe13f */
[----:B------:R-:W-:Y:S01]  /*16630*/  USHF.R.U64 UR17, UR15, UR21, UR8 ;  /* 0x000000150f117299 */ /* 0x000fe20008001208 */
[----:B------:R-:W-:Y:S01]  /*16640*/  UMOV UR19, 0x1 ;  /* 0x0000000100137882 */ /* 0x000fe20000000000 */
[----:B------:R-:W-:Y:S01]  /*16650*/  ULDC UR13, c[0x0][0x144] ;  /* 0x00005100000d7ab9 */ /* 0x000fe20000000800 */
[----:B------:R-:W-:Y:S01]  /*16660*/  ULDC UR7, c[0x0][0x600] ;  /* 0x0001800000077ab9 */ /* 0x000fe20000000800 */
[----:B------:R-:W-:-:S02]  /*16670*/  USHF.L.U32 UR24, UR19, UR21, URZ ;  /* 0x0000001513187299 */ /* 0x000fc4000800063f */
[----:B------:R-:W-:Y:S02]  /*16680*/  USHF.R.U32.HI UR8, URZ, UR21, UR8 ;  /* 0x000000153f087299 */ /* 0x000fe40008011608 */
[----:B------:R-:W-:Y:S02]  /*16690*/  UIMAD UR21, UR13, UR12, UR6 ;  /* 0x0000000c0d1572a4 */ /* 0x000fe4000f8e0206 */
[----:B------:R-:W-:Y:S02]  /*166a0*/  UIADD3 UR20, UR7, -0x1, URZ ;  /* 0xffffffff07147890 */ /* 0x000fe4000fffe03f */
[----:B------:R-:W-:Y:S01]  /*166b0*/  UIADD3 UR19, -UR14, URZ, URZ ;  /* 0x0000003f0e137290 */ /* 0x000fe2000fffe13f */
[----:B------:R-:W-:Y:S01]  /*166c0*/  ULDC UR25, c[0x0][0x148] ;  /* 0x0000520000197ab9 */ /* 0x000fe20000000800 */
[----:B------:R-:W-:Y:S01]  /*166d0*/  ULDC UR22, c[0x0][0x648] ;  /* 0x0001920000167ab9 */ /* 0x000fe20000000800 */
[----:B------:R-:W-:Y:S01]  /*166e0*/  ULDC UR23, c[0x0][0x638] ;  /* 0x00018e0000177ab9 */ /* 0x000fe20000000800 */
        /* <DEDUP_REMOVED lines=14> */
.L_x_543:
[----:B------:R-:W-:Y:S01]  /*167d0*/  UISETP.NE.AND UP0, UPT, UR45, URZ, UPT ;  /* 0x0000003f2d00728c */ /* 0x000fe2000bf05270 */
[----:B------:R-:W-:Y:S01]  /*167e0*/  IMAD.MOV.U32 R0, RZ, RZ, 0x1 ;  /* 0x00000001ff007424 */ /* 0x000fe200078e00ff */
[----:B------:R-:W-:Y:S02]  /*167f0*/  USHF.R.U64 UR4, UR6, UR22, UR8 ;  /* 0x0000001606047299 */ /* 0x000fe40008001208 */
[----:B------:R-:W-:Y:S02]  /*16800*/  ULOP3.LUT UR41, UR15, UR41, URZ, 0xc0, !UPT ;  /* 0x000000290f297292 */ /* 0x000fe4000f8ec03f */
[----:B------:R-:W-:Y:S02]  /*16810*/  UIADD3 UR5, -UR4, URZ, URZ ;  /* 0x0000003f04057290 */ /* 0x000fe4000fffe13f */
[----:B------:R-:W-:Y:S02]  /*16820*/  UIMAD UR41, UR24, UR4, UR41 ;  /* 0x00000004182972a4 */ /* 0x000fe4000f8e0229 */
[----:B------:R-:W-:-:S02]  /*16830*/  ULOP3.LUT UR16, UR16, UR20, URZ, 0xc0, !UPT ;  /* 0x0000001410107292 */ /* 0x000fc4000f8ec03f */
[----:B------:R-:W-:Y:S02]  /*16840*/  @UP0 UIMAD UR21, UR25, UR19, UR18 ;  /* 0x00000013191502a4 */ /* 0x000fe4000f8e0212 */
[----:B------:R-:W-:-:S03]  /*16850*/  UIMAD UR4, UR5, UR23, UR17 ;  /* 0x00000017050472a4 */ /* 0x000fc6000f8e0211 */
[----:B------:R-:W-:Y:S01]  /*16860*/  ULDC UR5, c[0x0][0x610] ;  /* 0x0001840000057ab9 */ /* 0x000fe20000000800 */
[----:B------:R-:W-:Y:S02]  /*16870*/  UIMAD UR4, UR4, UR7, UR16 ;  /* 0x00000007040472a4 */ /* 0x000fe4000f8e0210 */
[----:B------:R-:W-:-:S04]  /*16880*/  UIMAD UR41, UR41, UR5, UR21 ;  /* 0x00000005292972a4 */ /* 0x000fc8000f8e0215 */
[----:B------:R-:W-:Y:S02]  /*16890*/  USEL UR42, UR4, UR41, !UP0 ;  /* 0x00000029042a7287 */ /* 0x000fe4000c000000 */
[----:B------:R-:W-:-:S12]  /*168a0*/  USEL UR41, UR41, UR4, !UP0 ;  /* 0x0000000429297287 */ /* 0x000fd8000c000000 */
.L_x_541:
[----:B------:R-:W-:-:S13]  /*168b0*/  LOP3.LUT P0, RZ, R0, 0xff, RZ, 0xc0, !PT ;  /* 0x000000ff00ff7812 */ /* 0x000fda000780c0ff */
[----:B------:R-:W-:Y:S05]  /*168c0*/  @P0 BRA `(.L_x_544) ;  /* 0xfffffea8009c0947 */ /* 0x000fea000383ffff */
[----:B------:R-:W-:Y:S05]  /*168d0*/  EXIT ;  /* 0x000000000000794d */ /* 0x000fea0003800000 */
.L_x_7:
[----:B------:R-:W2:Y:S01]  /*168e0*/  LDL R5, [R1+0x204] ;  /* 0x0002040001057983 */ /* 0x000ea20000100800 */
[----:B------:R-:W-:-:S03]  /*168f0*/  ULDC.64 UR4, c[0x0][0x650] ;  /* 0x0001940000047ab9 */ /* 0x000fc60000000a00 */
[----:B------:R-:W3:Y:S01]  /*16900*/  LDL R4, [R1+0x200] ;  /* 0x0002000001047983 */ /* 0x000ee20000100800 */
[----:B------:R-:W-:Y:S01]  /*16910*/  PRMT R0, RZ, 0x7610, R0 ;  /* 0x00007610ff007816 */ /* 0x000fe20000000000 */
[----:B------:R-:W-:Y:S02]  /*16920*/  IMAD.MOV.U32 R3, RZ, RZ, -0x1 ;  /* 0xffffffffff037424 */ /* 0x000fe400078e00ff */
[----:B------:R-:W-:Y:S02]  /*16930*/  IMAD.MOV.U32 R2, RZ, RZ, -0x1 ;  /* 0xffffffffff027424 */ /* 0x000fe400078e00ff */
[----:B------:R-:W-:Y:S01]  /*16940*/  IMAD.MOV.U32 R10, RZ, RZ, -0x1 ;  /* 0xffffffffff0a7424 */ /* 0x000fe200078e00ff */
[----:B--2---:R-:W-:-:S04]  /*16950*/  ISETP.GE.U32.AND P0, PT, R5, UR4, PT ;  /* 0x0000000405007c0c */ /* 0x004fc8000bf06070 */
[----:B---3--:R-:W-:-:S13]  /*16960*/  ISETP.GE.U32.AND.EX P0, PT, R4, UR5, PT, P0 ;  /* 0x0000000504007c0c */ /* 0x008fda000bf06100 */
        /* <DEDUP_REMOVED lines=21> */
.L_x_546:
[----:B------:R-:W-:Y:S01]  /*16ac0*/  USHF.R.U64 UR4, UR14, UR19, UR15 ;  /* 0x000000130e047299 */ /* 0x000fe2000800120f */
[----:B------:R-:W-:Y:S01]  /*16ad0*/  R2UR UR7, R4 ;  /* 0x00000000040772ca */ /* 0x000fe200000e0000 */
[----:B------:R-:W-:Y:S02]  /*16ae0*/  USHF.R.U32.HI UR5, URZ, UR19, UR15 ;  /* 0x000000133f057299 */ /* 0x000fe4000801160f */
[----:B------:R-:W-:Y:S01]  /*16af0*/  UIADD3 UR13, UP0, URZ, -UR4, URZ ;  /* 0x800000043f0d7290 */ /* 0x000fe2000ff1e03f */
[----:B------:R-:W-:Y:S01]  /*16b00*/  ULDC.64 UR14, c[0x0][0x620] ;  /* 0x00018800000e7ab9 */ /* 0x000fe20000000a00 */
[----:B------:R-:W-:Y:S02]  /*16b10*/  UMOV UR6, UR20 ;  /* 0x0000001400067c82 */ /* 0x000fe40008000000 */
[----:B------:R-:W-:Y:S02]  /*16b20*/  UIADD3.X UR5, URZ, ~UR5, URZ, UP0, !UPT ;  /* 0x800000053f057290 */ /* 0x000fe400087fe43f */
[----:B------:R-:W-:-:S02]  /*16b30*/  UISETP.NE.AND UP1, UPT, UR45, URZ, UPT ;  /* 0x0000003f2d00728c */ /* 0x000fc4000bf25270 */
[----:B------:R-:W-:Y:S02]  /*16b40*/  UIMAD UR5, UR5, UR14, URZ ;  /* 0x0000000e050572a4 */ /* 0x000fe4000f8e023f */
[----:B------:R-:W-:Y:S02]  /*16b50*/  UIMAD.WIDE.U32 UR6, UR13, UR14, UR6 ;  /* 0x0000000e0d0672a5 */ /* 0x000fe4000f8e0006 */
[----:B------:R-:W-:Y:S01]  /*16b60*/  UIMAD UR5, UR13, UR15, UR5 ;  /* 0x0000000f0d0572a4 */ /* 0x000fe2000f8e0205 */
[----:B------:R-:W-:Y:S02]  /*16b70*/  ULDC UR14, c[0x0][0x608] ;  /* 0x00018200000e7ab9 */ /* 0x000fe40000000800 */
[----:B------:R-:W-:Y:S01]  /*16b80*/  ULDC UR13, c[0x0][0x618] ;  /* 0x00018600000d7ab9 */ /* 0x000fe20000000800 */
[----:B------:R-:W-:Y:S01]  /*16b90*/  UIADD3 UR5, UR7, UR5, URZ ;  /* 0x0000000507057290 */ /* 0x000fe2000fffe03f */
[----:B------:R-:W-:Y:S01]  /*16ba0*/  ULDC UR22, c[0x0][0x658] ;  /* 0x0001960000167ab9 */ /* 0x000fe20000000800 */
[----:B------:R-:W-:-:S02]  /*16bb0*/  @UP1 UIMAD UR8, UR11, UR12, UR10 ;  /* 0x0000000c0b0812a4 */ /* 0x000fc4000f8e020a */
[----:B------:R-:W-:Y:S02]  /*16bc0*/  USHF.R.U64 UR17, UR6, UR13, UR5 ;  /* 0x0000000d06117299 */ /* 0x000fe40008001205 */
[----:B------:R-:W-:Y:S01]  /*16bd0*/  USHF.R.U32.HI UR5, URZ, UR13, UR5 ;  /* 0x0000000d3f057299 */ /* 0x000fe20008011605 */
[----:B------:R-:W-:Y:S01]  /*16be0*/  ULDC.64 UR6, c[0x0][0x640] ;  /* 0x0001900000067ab9 */ /* 0x000fe20000000a00 */
[----:B------:R-:W-:Y:S01]  /*16bf0*/  UMOV UR10, 0xffffffff ;  /* 0xffffffff000a7882 */ /* 0x000fe20000000000 */
[----:B------:R-:W-:Y:S01]  /*16c00*/  ISETP.NE.U32.AND P0, PT, RZ, UR6, PT ;  /* 0x00000006ff007c0c */ /* 0x000fe2000bf05070 */
[----:B------:R-:W-:Y:S02]  /*16c10*/  USHF.R.U64 UR18, UR17, UR14, UR5 ;  /* 0x0000000e11127299 */ /* 0x000fe40008001205 */
[----:B------:R-:W-:Y:S01]  /*16c20*/  USHF.R.U32.HI UR5, URZ, UR14, UR5 ;  /* 0x0000000e3f057299 */ /* 0x000fe20008011605 */
[----:B------:R-:W-:Y:S01]  /*16c30*/  ISETP.NE.AND.EX P0, PT, RZ, UR7, PT, P0 ;  /* 0x00000007ff007c0c */ /* 0x000fe2000bf05300 */
[----:B------:R-:W-:-:S02]  /*16c40*/  USHF.L.U32 UR11, UR10, UR22, URZ ;  /* 0x000000160a0b7299 */ /* 0x000fc4000800063f */
[----:B------:R-:W-:Y:S01]  /*16c50*/  USHF.R.U64 UR19, UR18, UR22, UR5 ;  /* 0x0000001612137299 */ /* 0x000fe20008001205 */
[----:B------:R-:W-:Y:S01]  /*16c60*/  ULDC UR20, c[0x0][0x600] ;  /* 0x0001800000147ab9 */ /* 0x000fe20000000800 */
[----:B------:R-:W-:Y:S02]  /*16c70*/  USHF.R.U32.HI UR10, URZ, UR22, UR5 ;  /* 0x000000163f0a7299 */ /* 0x000fe40008011605 */
[----:B------:R-:W-:Y:S02]  /*16c80*/  UIADD3 UR21, UR20, -0x1, URZ ;  /* 0xffffffff14157890 */ /* 0x000fe4000fffe03f */
[----:B------:R-:W-:Y:S01]  /*16c90*/  ULOP3.LUT UR26, URZ, UR11, URZ, 0x33, !UPT ;  /* 0x0000000b3f1a7292 */ /* 0x000fe2000f8e333f */
        /* <DEDUP_REMOVED lines=17> */
.L_x_547:
[----:B------:R-:W-:Y:S01]  /*16db0*/  USHF.R.U64 UR6, UR5, UR23, UR10 ;  /* 0x0000001705067299 */ /* 0x000fe2000800120a */
[----:B------:R-:W-:Y:S01]  /*16dc0*/  MOV R0, 0x1 ;  /* 0x0000000100007802 */ /* 0x000fe20000000f00 */
[----:B------:R-:W-:Y:S01]  /*16dd0*/  USHF.L.U32 UR25, UR25, UR22, URZ ;  /* 0x0000001619197299 */ /* 0x000fe2000800063f */
[----:B------:R-:W-:Y:S01]  /*16de0*/  IMAD.U32 R10, RZ, RZ, UR4 ;  /* 0x00000004ff0a7e24 */ /* 0x000fe2000f8e00ff */
[----:B------:R-:W-:Y:S02]  /*16df0*/  ULOP3.LUT UR5, UR18, UR26, URZ, 0xc0, !UPT ;  /* 0x0000001a12057292 */ /* 0x000fe4000f8ec03f */
[----:B------:R-:W-:Y:S02]  /*16e00*/  UIADD3 UR7, -UR6, URZ, URZ ;  /* 0x0000003f06077290 */ /* 0x000fe4000fffe13f */
[----:B------:R-:W-:Y:S02]  /*16e10*/  UIMAD UR6, UR25, UR6, UR5 ;  /* 0x00000006190672a4 */ /* 0x000fe4000f8e0205 */
[----:B------:R-:W-:-:S02]  /*16e20*/  ULOP3.LUT UR17, UR17, UR21, URZ, 0xc0, !UPT ;  /* 0x0000001511117292 */ /* 0x000fc4000f8ec03f */
[----:B------:R-:W-:Y:S02]  /*16e30*/  UIMAD UR5, UR7, UR24, UR19 ;  /* 0x00000018070572a4 */ /* 0x000fe4000f8e0213 */
[----:B------:R-:W-:Y:S01]  /*16e40*/  UISETP.NE.AND UP0, UPT, UR45, URZ, UPT ;  /* 0x0000003f2d00728c */ /* 0x000fe2000bf05270 */
[----:B------:R-:W-:Y:S01]  /*16e50*/  ULDC UR7, c[0x0][0x610] ;  /* 0x0001840000077ab9 */ /* 0x000fe20000000800 */
[----:B------:R-:W-:Y:S02]  /*16e60*/  UIMAD UR5, UR5, UR20, UR17 ;  /* 0x00000014050572a4 */ /* 0x000fe4000f8e0211 */
[----:B------:R-:W-:-:S04]  /*16e70*/  UIMAD UR8, UR6, UR7, UR8 ;  /* 0x00000007060872a4 */ /* 0x000fc8000f8e0208 */
[----:B------:R-:W-:Y:S02]  /*16e80*/  USEL UR6, UR5, UR8, !UP0 ;  /* 0x0000000805067287 */ /* 0x000fe4000c000000 */
[----:B------:R-:W-:-:S04]  /*16e90*/  USEL UR8, UR8, UR5, !UP0 ;  /* 0x0000000508087287 */ /* 0x000fc8000c000000 */
[----:B------:R-:W-:Y:S02]  /*16ea0*/  IMAD.U32 R2, RZ, RZ, UR6 ;  /* 0x00000006ff027e24 */ /* 0x000fe4000f8e00ff */
[----:B------:R-:W-:-:S07]  /*16eb0*/  IMAD.U32 R3, RZ, RZ, UR8 ;  /* 0x00000008ff037e24 */ /* 0x000fce000f8e00ff */
.L_x_545:
[----:B------:R-:W-:-:S08]  /*16ec0*/  NOP ;  /* 0x0000000000007918 */ /* 0x000fd00000000000 */
[----:B0-----:R-:W0:-:S00]  /*16ed0*/  USETMAXREG.DEALLOC.CTAPOOL 0x18 ;  /* 0x00000018000079c8 */ /* 0x001e0000080e0500 */
[----:B------:R-:W-:-:S13]  /*16ee0*/  ISETP.NE.AND P0, PT, RZ, UR9, PT ;  /* 0x00000009ff007c0c */ /* 0x000fda000bf05270 */
[----:B------:R-:W-:Y:S05]  /*16ef0*/  @P0 EXIT ;  /* 0x000000000000094d */ /* 0x000fea0003800000 */
[----:B0-----:R-:W-:Y:S01]  /*16f00*/  LOP3.LUT P0, RZ, R0, 0xff, RZ, 0xc0, !PT ;  /* 0x000000ff00ff7812 */ /* 0x001fe2000780c0ff */
[----:B------:R-:W-:Y:S02]  /*16f10*/  IMAD.MOV.U32 R7, RZ, RZ, 0x1 ;  /* 0x00000001ff077424 */ /* 0x000fe400078e00ff */
[----:B------:R-:W-:-:S10]  /*16f20*/  IMAD.MOV.U32 R6, RZ, RZ, RZ ;  /* 0x000000ffff067224 */ /* 0x000fd400078e00ff */
[----:B------:R-:W-:Y:S05]  /*16f30*/  @!P0 BRA `(.L_x_548) ;  /* 0x0000000c00748947 */ /* 0x000fea0003800000 */
[----:B------:R-:W0:Y:S01]  /*16f40*/  S2UR UR14, SR_CgaCtaId ;  /* 0x00000000000e79c3 */ /* 0x000e220000008800 */
[----:B------:R-:W-:Y:S01]  /*16f50*/  ULDC UR4, c[0x0][0x28c] ;  /* 0x0000a30000047ab9 */ /* 0x000fe20000000800 */
[----:B------:R-:W-:Y:S01]  /*16f60*/  ULDC UR8, c[0x0][0x658] ;  /* 0x0001960000087ab9 */ /* 0x000fe20000000800 */
[----:B------:R-:W-:Y:S01]  /*16f70*/  UIADD3 UR9, UR4, 0x1f, URZ ;  /* 0x0000001f04097890 */ /* 0x000fe2000fffe03f */
[----:B------:R-:W-:Y:S01]  /*16f80*/  BSSY B0, `(.L_x_548) ;  /* 0x00000d8000007945 */ /* 0x000fe20003800000 */
[----:B------:R-:W-:Y:S01]  /*16f90*/  UMOV UR7, 0xffffffff ;  /* 0xffffffff00077882 */ /* 0x000fe20000000000 */
[----:B------:R-:W-:Y:S01]  /*16fa0*/  ULDC UR6, c[0x0][0xc] ;  /* 0x0000030000067ab9 */ /* 0x000fe20000000800 */
[----:B------:R-:W-:Y:S01]  /*16fb0*/  USHF.L.U32 UR11, UR7, UR8, URZ ;  /* 0x00000008070b7299 */ /* 0x000fe2000800063f */
[----:B------:R-:W-:Y:S01]  /*16fc0*/  MOV R9, 0x1 ;  /* 0x0000000100097802 */ /* 0x000fe20000000f00 */
[----:B------:R-:W-:Y:S01]  /*16fd0*/  USHF.R.S32.HI UR10, URZ, 0x1f, UR9 ;  /* 0x0000001f3f0a7899 */ /* 0x000fe20008011409 */
[----:B------:R-:W-:Y:S01]  /*16fe0*/  IMAD.MOV.U32 R7, RZ, RZ, 0x1 ;  /* 0x00000001ff077424 */ /* 0x000fe200078e00ff */
[----:B------:R-:W-:Y:S01]  /*16ff0*/  ULDC UR5, c[0x0][0x600] ;  /* 0x0001800000057ab9 */ /* 0x000fe20000000800 */
[----:B------:R-:W-:Y:S01]  /*17000*/  ULDC UR7, c[0x0][0x10] ;  /* 0x0000040000077ab9 */ /* 0x000fe20000000800 */
[----:B------:R-:W-:Y:S01]  /*17010*/  UMOV UR12, 0x1 ;  /* 0x00000001000c7882 */ /* 0x000fe20000000000 */
[----:B------:R-:W-:Y:S01]  /*17020*/  UIADD3 UR4, UR5, -0x1, URZ ;  /* 0xffffffff05047890 */ /* 0x000fe2000fffe03f */
[----:B------:R-:W-:Y:S01]  /*17030*/  IMAD.MOV.U32 R6, RZ, RZ, RZ ;  /* 0x000000ffff067224 */ /* 0x000fe200078e00ff */
[----:B------:R-:W-:-:S02]  /*17040*/  UIMAD.WIDE.U32 UR6, UR6, UR7, URZ ;  /* 0x00000007060672a5 */ /* 0x000fc4000f8e003f */
[----:B------:R-:W-:Y:S02]  /*17050*/  USHF.L.U32 UR5, UR12, UR8, URZ ;  /* 0x000000080c057299 */ /* 0x000fe4000800063f */
[----:B------:R-:W-:Y:S01]  /*17060*/  ULEA.HI UR10, UR10, UR9, URZ, 0x5 ;  /* 0x000000090a0a7291 */ /* 0x000fe2000f8f283f */
[----:B------:R-:W-:Y:S01]  /*17070*/  ULDC UR8, c[0x0][0x14] ;  /* 0x0000050000087ab9 */ /* 0x000fe20000000800 */
[----:B------:R-:W-:Y:S01]  /*17080*/  ULOP3.LUT UR26, UR40, 0x2, URZ, 0xfc, !UPT ;  /* 0x00000002281a7892 */ /* 0x000fe2000f8efc3f */
[----:B0-----:R-:W-:Y:S01]  /*17090*/  IMAD.U32 R0, RZ, RZ, UR14 ;  /* 0x0000000eff007e24 */ /* 0x001fe2000f8e00ff */
[----:B------:R-:W-:Y:S02]  /*170a0*/  UIMAD UR13, UR7, UR8, URZ ;  /* 0x00000008070d72a4 */ /* 0x000fe4000f8e023f */
[----:B------:R-:W-:Y:S02]  /*170b0*/  UIMAD.WIDE.U32 UR22, UR6, UR8, URZ ;  /* 0x00000008061672a5 */ /* 0x000fe4000f8e003f */
[----:B------:R-:W-:-:S02]  /*170c0*/  USHF.R.S32.HI UR7, URZ, 0x5, UR10 ;  /* 0x000000053f077899 */ /* 0x000fc4000801140a */
[----:B------:R-:W-:Y:S02]  /*170d0*/  ULOP3.LUT UR6, URZ, UR11, URZ, 0x33, !UPT ;  /* 0x0000000b3f067292 */ /* 0x000fe4000f8e333f */
[----:B------:R-:W-:Y:S02]  /*170e0*/  UIADD3 UR13, UR23, UR13, URZ ;  /* 0x0000000d170d7290 */ /* 0x000fe4000fffe03f */
[----:B------:R-:W-:Y:S01]  /*170f0*/  UIADD3 UR27, UR7, 0x1, URZ ;  /* 0x00000001071b7890 */ /* 0x000fe2000fffe03f */
[----:B------:R-:W-:-:S11]  /*17100*/  ULDC.64 UR24, c[0x0][0x198] ;  /* 0x0000660000187ab9 */ /* 0x000fd60000000a00 */
.L_x_559:
[----:B------:R-:W-:-:S03]  /*17110*/  UMOV UR8, 0xffffffff ;  /* 0xffffffff00087882 */ /* 0x000fc60000000000 */
[----:B------:R-:W-:Y:S05]  /*17120*/  BRA.DIV UR8, `(.L_x_549) ;  /* 0x0000000e08e47947 */ /* 0x000fea000b800000 */
[----:B------:R-:W-:-:S13]  /*17130*/  ELECT P6, URZ, PT ;  /* 0x00000000003f782f */ /* 0x000fda00038c0000 */
.L_x_570:
[----:B------:R-:W0:Y:S01]  /*17140*/  LDC R4, c[0x0][0x28c] ;  /* 0x0000a300ff047b82 */ /* 0x000e220000000800 */
[----:B------:R-:W-:Y:S01]  /*17150*/  BSSY B1, `(.L_x_550) ;  /* 0x000003d000017945 */ /* 0x000fe20003800000 */
[----:B0-----:R-:W-:-:S13]  /*17160*/  ISETP.LT.OR P6, PT, R4, 0x1, !P6 ;  /* 0x000000010400780c */ /* 0x001fda00077c1670 */
[----:B------:R-:W-:Y:S05]  /*17170*/  @P6 BRA `(.L_x_551) ;  /* 0x0000000000e86947 */ /* 0x000fea0003800000 */
[----:B------:R-:W-:Y:S02]  /*17180*/  IMAD R3, R3, 0x2, R0 ;  /* 0x0000000203037824 */ /* 0x000fe400078e0200 */
[----:B------:R-:W-:Y:S02]  /*17190*/  IMAD.SHL.U32 R2, R2, 0x100, RZ ;  /* 0x0000010002027824 */ /* 0x000fe400078e00ff */
[----:B------:R-:W-:Y:S01]  /*171a0*/  IMAD.MOV.U32 R12, RZ, RZ, RZ ;  /* 0x000000ffff0c7224 */ /* 0x000fe200078e00ff */
[----:B------:R-:W-:Y:S01]  /*171b0*/  SHF.L.U32 R3, R3, 0x7, RZ ;  /* 0x0000000703037819 */ /* 0x000fe200000006ff */
[----:B------:R-:W-:Y:S02]  /*171c0*/  IMAD.U32 R14, RZ, RZ, UR27 ;  /* 0x0000001bff0e7e24 */ /* 0x000fe4000f8e00ff */
[----:B------:R-:W-:Y:S02]  /*171d0*/  IMAD.MOV.U32 R4, RZ, RZ, R7 ;  /* 0x000000ffff047224 */ /* 0x000fe400078e0007 */
[----:B------:R-:W-:-:S07]  /*171e0*/  IMAD.MOV.U32 R5, RZ, RZ, R6 ;  /* 0x000000ffff057224 */ /* 0x000fce00078e0006 */
.L_x_554:
[----:B------:R-:W0:Y:S01]  /*171f0*/  S2UR UR8, SR_CgaCtaId ;  /* 0x00000000000879c3 */ /* 0x000e220000008800 */
[----:B------:R-:W1:Y:S01]  /*17200*/  S2R R13, SR_TID.X ;  /* 0x00000000000d7919 */ /* 0x000e620000002100 */
[----:B------:R-:W-:Y:S01]  /*17210*/  MOV R11, 0x400 ;  /* 0x00000400000b7802 */ /* 0x000fe20000000f00 */
[----:B0-----:R-:W-:-:S05]  /*17220*/  IMAD.U32 R0, RZ, RZ, UR8 ;  /* 0x00000008ff007e24 */ /* 0x001fca000f8e00ff */
[----:B------:R-:W-:Y:S02]  /*17230*/  LEA R16, R0, R11, 0x18 ;  /* 0x0000000b00107211 */ /* 0x000fe400078ec0ff */
[----:B------:R-:W-:Y:S02]  /*17240*/  SHF.L.U32 R11, R4, 0x1f, RZ ;  /* 0x0000001f040b7819 */ /* 0x000fe400000006ff */
[----:B------:R-:W-:Y:S02]  /*17250*/  LEA R8, R5, R16, 0x3 ;  /* 0x0000001005087211 */ /* 0x000fe400078e18ff */
[----:B-1----:R-:W-:Y:S02]  /*17260*/  LOP3.LUT P1, RZ, R13, 0x7f, RZ, 0xc0, !PT ;  /* 0x0000007f0dff7812 */ /* 0x002fe4000782c0ff */
[----:B------:R-:W0:Y:S11]  /*17270*/  SYNCS.PHASECHK.TRANS64.TRYWAIT P0, [R8+URZ+0x20], R11 ;  /* 0x0000200b080075a7 */ /* 0x000e36000800017f */
[----:B------:R-:W1:Y:S01]  /*17280*/  @!P1 LDC R13, c[0x0][0x500] ;  /* 0x00014000ff0d9b82 */ /* 0x000e620000000800 */
[----:B0-----:R-:W-:Y:S05]  /*17290*/  @!P0 BRA `(.L_x_552) ;  /* 0x0000000c00a88947 */ /* 0x001fea0003800000 */
.L_x_571:
[----:B------:R-:W-:Y:S01]  /*172a0*/  UPRMT UR8, UR26, 0x9910, URZ ;  /* 0x000099101a087896 */ /* 0x000fe2000800003f */
[----:B-1----:R1:W-:Y:S03]  /*172b0*/  @!P1 SYNCS.ARRIVE.TRANS64 RZ, [R8+URZ], R13 ;  /* 0x0000000d08ff99a7 */ /* 0x0023e6000800003f */
[----:B------:R-:W-:-:S06]  /*172c0*/  UISETP.NE.AND UP0, UPT, UR8, 0x2, UPT ;  /* 0x000000020800788c */ /* 0x000fcc000bf05270 */
[----:B------:R-:W-:-:S13]  /*172d0*/  PLOP3.LUT P0, PT, PT, PT, UP0, 0x80, 0x0 ;  /* 0x000000000000781c */ /* 0x000fda0003f0f008 */
[----:B-1----:R-:W-:Y:S05]  /*172e0*/  @P0 BRA `(.L_x_553) ;  /* 0x0000000000040947 */ /* 0x002fea0003800000 */
[----:B------:R-:W-:Y:S01]  /*172f0*/  BPT.TRAP 0x1 ;  /* 0x000000040000795c */ /* 0x000fe20000300000 */
.L_x_553:
[----:B0-----:R-:W-:Y:S01]  /*17300*/  IMAD R11, R5, 0x2, R0 ;  /* 0x00000002050b7824 */ /* 0x001fe200078e0200 */
[----:B------:R-:W-:Y:S01]  /*17310*/  R2UR UR19, R3 ;  /* 0x00000000031372ca */ /* 0x000fe200000e0000 */
[----:B------:R-:W-:Y:S01]  /*17320*/  UIADD3 UR14, UP0, UR24, 0xf0, URZ ;  /* 0x000000f0180e7890 */ /* 0x000fe2000ff1e03f */
[----:B------:R-:W-:Y:S01]  /*17330*/  R2UR UR9, R8 ;  /* 0x00000000080972ca */ /* 0x000fe200000e0000 */
[----:B------:R-:W-:Y:S01]  /*17340*/  IMAD.SHL.U32 R11, R11, 0x1000, RZ ;  /* 0x000010000b0b7824 */ /* 0x000fe200078e00ff */
[----:B------:R-:W-:Y:S01]  /*17350*/  R2UR UR10, R12 ;  /* 0x000000000c0a72ca */ /* 0x000fe200000e0000 */
[----:B------:R-:W-:Y:S01]  /*17360*/  UIADD3 UR28, UP1, UR24, 0x1f0, URZ ;  /* 0x000001f0181c7890 */ /* 0x000fe2000ff3e03f */
[----:B------:R-:W-:Y:S01]  /*17370*/  R2UR UR12, R10 ;  /* 0x000000000a0c72ca */ /* 0x000fe200000e0000 */
[--C-:B------:R-:W-:Y:S01]  /*17380*/  IMAD R11, R11, 0x2, R16.reuse ;  /* 0x000000020b0b7824 */ /* 0x100fe200078e0210 */
[----:B------:R-:W-:Y:S01]  /*17390*/  IADD3 R14, R14, -0x1, RZ ;  /* 0xffffffff0e0e7810 */ /* 0x000fe20007ffe0ff */
[----:B------:R-:W-:Y:S01]  /*173a0*/  IMAD R16, R5, 0x4000, R16 ;  /* 0x0000400005107824 */ /* 0x000fe200078e0210 */
[----:B------:R-:W-:Y:S01]  /*173b0*/  R2UR UR20, R2 ;  /* 0x00000000021472ca */ /* 0x000fe200000e0000 */
[----:B------:R-:W-:Y:S01]  /*173c0*/  UIADD3.X UR15, URZ, UR25, URZ, UP0, !UPT ;  /* 0x000000193f0f7290 */ /* 0x000fe200087fe43f */
[----:B------:R-:W-:Y:S01]  /*173d0*/  R2UR UR8, R11 ;  /* 0x000000000b0872ca */ /* 0x000fe200000e0000 */
[----:B------:R-:W-:Y:S01]  /*173e0*/  VIADD R5, R5, 0x1 ;  /* 0x0000000105057836 */ /* 0x000fe20000000000 */
[----:B------:R-:W-:Y:S01]  /*173f0*/  R2UR UR11, R16 ;  /* 0x00000000100b72ca */ /* 0x000fe200000e0000 */
[----:B------:R-:W-:Y:S01]  /*17400*/  UIADD3.X UR29, URZ, UR25, URZ, UP1, !UPT ;  /* 0x000000193f1d7290 */ /* 0x000fe20008ffe43f */
[----:B------:R-:W-:Y:S01]  /*17410*/  ISETP.GT.AND P1, PT, R14, 0x1, PT ;  /* 0x000000010e00780c */ /* 0x000fe20003f24270 */
[----:B------:R-:W-:Y:S01]  /*17420*/  UMOV UR21, 0x30000 ;  /* 0x0003000000157882 */ /* 0x000fe20000000000 */
[----:B------:R-:W-:Y:S01]  /*17430*/  UMOV UR16, 0x0 ;  /* 0x0000000000107882 */ /* 0x000fe20000000000 */
[----:B------:R-:W-:Y:S01]  /*17440*/  UMOV UR17, 0x10000000 ;  /* 0x1000000000117882 */ /* 0x000fe20000000000 */
[----:B------:R-:W-:Y:S01]  /*17450*/  ISETP.NE.AND P0, PT, R5, 0x4, PT ;  /* 0x000000040500780c */ /* 0x000fe20003f05270 */
[----:B------:R-:W-:-:S03]  /*17460*/  VIADD R12, R12, 0x20 ;  /* 0x000000200c0c7836 */ /* 0x000fc60000000000 */
[----:B------:R-:W-:Y:S01]  /*17470*/  SEL R11, RZ, 0x1, P0 ;  /* 0x00000001ff0b7807 */ /* 0x000fe20000000000 */
[----:B------:R-:W-:Y:S01]  /*17480*/  UIADD3 UR8, UR8, 0x100, URZ ;  /* 0x0000010008087890 */ /* 0x000fe2000fffe03f */
[----:B------:R-:W-:Y:S01]  /*17490*/  SEL R5, R5, RZ, P0 ;  /* 0x000000ff05057207 */ /* 0x000fe20000000000 */
[----:B------:R-:W-:Y:S01]  /*174a0*/  UIADD3 UR18, UR11, 0x10100, URZ ;  /* 0x000101000b127890 */ /* 0x000fe2000fffe03f */
[----:B------:R-:W-:Y:S02]  /*174b0*/  LOP3.LUT R4, R4, R11, RZ, 0x3c, !PT ;  /* 0x0000000b04047212 */ /* 0x000fe400078e3cff */
[----:B------:R-:W-:-:S04]  /*174c0*/  UMOV UR11, UR19 ;  /* 0x00000013000b7c82 */ /* 0x000fc80008000000 */
[----:B------:R0:W-:Y:S02]  /*174d0*/  UTMALDG.3D.MULTICAST [UR8], [UR14], UR21, desc[UR16] ;  /* 0x000010080e0073b4 */ /* 0x0001e40008011815 */
[----:B0-----:R-:W-:Y:S01]  /*174e0*/  UMOV UR8, UR18 ;  /* 0x0000001200087c82 */ /* 0x001fe20008000000 */
[----:B------:R-:W-:Y:S02]  /*174f0*/  UMOV UR11, UR20 ;  /* 0x00000014000b7c82 */ /* 0x000fe40008000000 */
[----:B------:R0:W-:Y:S02]  /*17500*/  UTMALDG.3D [UR8], [UR28], desc[UR16] ;  /* 0x000010081c0075b4 */ /* 0x0001e40008011000 */
[----:B0-----:R-:W-:Y:S05]  /*17510*/  @P1 BRA `(.L_x_554) ;  /* 0xfffffffc00341947 */ /* 0x001fea000383ffff */
.L_x_551:
[----:B------:R-:W-:Y:S05]  /*17520*/  BSYNC B1 ;  /* 0x0000000000017941 */ /* 0x000fea0003800000 */
.L_x_550:
[----:B------:R-:W2:Y:S01]  /*17530*/  LDL.LU R15, [R1+0x200] ;  /* 0x00020000010f7983 */ /* 0x000ea20000300800 */
[----:B------:R-:W-:Y:S01]  /*17540*/  LOP3.LUT P2, RZ, R9, 0xff, RZ, 0xc0, !PT ;  /* 0x000000ff09ff7812 */ /* 0x000fe2000784c0ff */
[----:B------:R-:W-:Y:S01]  /*17550*/  VIADD R6, R6, UR7 ;  /* 0x0000000706067c36 */ /* 0x000fe20008000000 */
[----:B------:R-:W-:Y:S01]  /*17560*/  ULDC.64 UR8, c[0x0][0x650] ;  /* 0x0001940000087ab9 */ /* 0x000fe20000000a00 */
[----:B------:R-:W3:Y:S01]  /*17570*/  LDL.LU R13, [R1+0x204] ;  /* 0x00020400010d7983 */ /* 0x000ee20000300800 */
[----:B------:R-:W-:Y:S01]  /*17580*/  BSSY B1, `(.L_x_555) ;  /* 0x0000075000017945 */ /* 0x000fe20003800000 */
[----:B------:R-:W-:Y:S02]  /*17590*/  MOV R10, 0xffffffff ;  /* 0xffffffff000a7802 */ /* 0x000fe40000000f00 */
[----:B------:R-:W-:Y:S02]  /*175a0*/  SHF.R.U32.HI R2, RZ, 0x2, R6 ;  /* 0x00000002ff027819 */ /* 0x000fe40000011606 */
[----:B------:R-:W-:-:S02]  /*175b0*/  ISETP.GT.U32.AND P0, PT, R6, 0x3, PT ;  /* 0x000000030600780c */ /* 0x000fc40003f04070 */
[----:B------:R-:W-:Y:S02]  /*175c0*/  LOP3.LUT R2, R2, 0x1, RZ, 0xc0, !PT ;  /* 0x0000000102027812 */ /* 0x000fe400078ec0ff */
[----:B------:R-:W0:Y:S01]  /*175d0*/  @P2 S2R R0, SR_CgaCtaId ;  /* 0x0000000000002919 */ /* 0x000e220000008800 */
[----:B------:R-:W-:Y:S02]  /*175e0*/  @P2 MOV R3, 0x400 ;  /* 0x0000040000032802 */ /* 0x000fe40000000f00 */
[----:B------:R-:W-:Y:S01]  /*175f0*/  ISETP.NE.U32.AND P1, PT, R2, 0x1, PT ;  /* 0x000000010200780c */ /* 0x000fe20003f25070 */
[----:B------:R-:W-:Y:S01]  /*17600*/  IMAD.U32 R2, RZ, RZ, UR7 ;  /* 0x00000007ff027e24 */ /* 0x000fe2000f8e00ff */
[----:B------:R-:W-:Y:S02]  /*17610*/  LOP3.LUT R6, R6, 0x3, RZ, 0xc0, !PT ;  /* 0x0000000306067812 */ /* 0x000fe400078ec0ff */
[----:B------:R-:W-:Y:S02]  /*17620*/  PRMT R4, RZ, 0x7610, R4 ;  /* 0x00007610ff047816 */ /* 0x000fe40000000004 */
[----:B------:R-:W-:-:S02]  /*17630*/  ISETP.LT.U32.AND P0, PT, R2, 0x4, P0 ;  /* 0x000000040200780c */ /* 0x000fc40000701070 */
[----:B------:R-:W-:Y:S02]  /*17640*/  ISETP.GT.U32.AND P1, PT, R2, 0x3, !P1 ;  /* 0x000000030200780c */ /* 0x000fe40004f24070 */
[----:B------:R-:W-:Y:S02]  /*17650*/  SEL R2, RZ, 0x1, !P0 ;  /* 0x00000001ff027807 */ /* 0x000fe40004000000 */
[----:B------:R-:W-:Y:S02]  /*17660*/  PRMT R9, RZ, 0x7610, R9 ;  /* 0x00007610ff097816 */ /* 0x000fe40000000009 */
[----:B0-----:R-:W-:-:S04]  /*17670*/  @P2 LEA R3, R0, R3, 0x18 ;  /* 0x0000000300032211 */ /* 0x001fc800078ec0ff */
[----:B------:R0:W-:Y:S02]  /*17680*/  @P2 SYNCS.ARRIVE.TRANS64.A1T0 RZ, [R3+URZ+0x58], RZ ;  /* 0x000058ff03ff29a7 */ /* 0x0001e4000810003f */
[----:B0-----:R-:W-:-:S04]  /*17690*/  SEL R3, RZ, 0x1, !P1 ;  /* 0x00000001ff037807 */ /* 0x001fc80004800000 */
[----:B------:R-:W-:Y:S01]  /*176a0*/  LOP3.LUT R7, R3, R7, R2, 0x96, !PT ;  /* 0x0000000703077212 */ /* 0x000fe200078e9602 */
[----:B------:R-:W-:Y:S02]  /*176b0*/  IMAD.MOV.U32 R3, RZ, RZ, -0x1 ;  /* 0xffffffffff037424 */ /* 0x000fe400078e00ff */
[----:B------:R-:W-:Y:S01]  /*176c0*/  IMAD.MOV.U32 R2, RZ, RZ, -0x1 ;  /* 0xffffffffff027424 */ /* 0x000fe200078e00ff */
[----:B---3--:R-:W-:-:S04]  /*176d0*/  IADD3 R13, P0, R13, UR22, RZ ;  /* 0x000000160d0d7c10 */ /* 0x008fc8000ff1e0ff */
[----:B--2---:R-:W-:Y:S01]  /*176e0*/  IADD3.X R15, R15, UR13, RZ, P0, !PT ;  /* 0x0000000d0f0f7c10 */ /* 0x004fe200087fe4ff */
[----:B------:R0:W-:Y:S01]  /*176f0*/  STL [R1+0x204], R13 ;  /* 0x0002040d01007387 */ /* 0x0001e20000100800 */
[----:B------:R-:W-:-:S03]  /*17700*/  ISETP.GE.U32.AND P0, PT, R13, UR8, PT ;  /* 0x000000080d007c0c */ /* 0x000fc6000bf06070 */
[----:B------:R0:W-:Y:S01]  /*17710*/  STL [R1+0x200], R15 ;  /* 0x0002000f01007387 */ /* 0x0001e20000100800 */
[----:B------:R-:W-:-:S13]  /*17720*/  ISETP.GE.U32.AND.EX P0, PT, R15, UR9, PT, P0 ;  /* 0x000000090f007c0c */ /* 0x000fda000bf06100 */
[----:B0-----:R-:W-:Y:S05]  /*17730*/  @P0 BRA `(.L_x_556) ;  /* 0x0000000400640947 */ /* 0x001fea0003800000 */
[----:B------:R-:W0:Y:S01]  /*17740*/  S2R R8, SR_CTAID.X ;  /* 0x0000000000087919 */ /* 0x000e220000002500 */
[----:B------:R-:W-:Y:S01]  /*17750*/  ULDC UR8, c[0x0][0x150] ;  /* 0x0000540000087ab9 */ /* 0x000fe20000000800 */
[----:B------:R-:W1:Y:S01]  /*17760*/  LDC R3, c[0x0][0x144] ;  /* 0x00005100ff037b82 */ /* 0x000e620000000800 */
[----:B------:R-:W-:Y:S01]  /*17770*/  UISETP.NE.AND UP0, UPT, UR45, URZ, UPT ;  /* 0x0000003f2d00728c */ /* 0x000fe2000bf05270 */
[----:B------:R-:W2:Y:S01]  /*17780*/  S2R R5, SR_CTAID.Y ;  /* 0x0000000000057919 */ /* 0x000ea20000002600 */
[----:B------:R-:W-:-:S04]  /*17790*/  ULDC UR11, c[0x0][0x630] ;  /* 0x00018c00000b7ab9 */ /* 0x000fc80000000800 */
[----:B------:R-:W-:Y:S01]  /*177a0*/  PLOP3.LUT P0, PT, PT, PT, UP0, 0x80, 0x0 ;  /* 0x000000000000781c */ /* 0x000fe20003f0f008 */
[----:B------:R-:W3:Y:S01]  /*177b0*/  LDC R12, c[0x0][0x148] ;  /* 0x00005200ff0c7b82 */ /* 0x000ee20000000800 */
[----:B0-----:R-:W-:Y:S02]  /*177c0*/  I2FP.F32.U32 R2, R8 ;  /* 0x0000000800027245 */ /* 0x001fe40000201000 */
[----:B--2---:R-:W-:-:S03]  /*177d0*/  I2FP.F32.U32 R4, R5 ;  /* 0x0000000500047245 */ /* 0x004fc60000201000 */
[----:B------:R-:W-:Y:S01]  /*177e0*/  FMUL R2, R2, UR8 ;  /* 0x0000000802027c20 */ /* 0x000fe20008400000 */
[----:B------:R-:W-:Y:S02]  /*177f0*/  ULDC UR8, c[0x0][0x154] ;  /* 0x0000550000087ab9 */ /* 0x000fe40000000800 */
[----:B------:R-:W-:Y:S01]  /*17800*/  FMUL R10, R4, UR8 ;  /* 0x00000008040a7c20 */ /* 0x000fe20008400000 */
[----:B------:R-:W-:Y:S02]  /*17810*/  ULDC.64 UR8, c[0x0][0x628] ;  /* 0x00018a0000087ab9 */ /* 0x000fe40000000a00 */
[----:B------:R-:W0:Y:S08]  /*17820*/  F2I.U32.TRUNC.NTZ R2, R2 ;  /* 0x0000000200027305 */ /* 0x000e30000020f000 */
[----:B------:R-:W2:Y:S01]  /*17830*/  F2I.U32.TRUNC.NTZ R10, R10 ;  /* 0x0000000a000a7305 */ /* 0x000ea2000020f000 */
[----:B0-----:R-:W-:-:S02]  /*17840*/  IMAD.MOV R4, RZ, RZ, -R2 ;  /* 0x000000ffff047224 */ /* 0x001fc400078e0a02 */
[----:B------:R-:W-:Y:S02]  /*17850*/  IMAD.MOV.U32 R2, RZ, RZ, R13 ;  /* 0x000000ffff027224 */ /* 0x000fe400078e000d */
[----:B-1----:R-:W-:Y:S02]  /*17860*/  IMAD R8, R3, R4, R8 ;  /* 0x0000000403087224 */ /* 0x002fe400078e0208 */
[----:B--2---:R-:W-:-:S04]  /*17870*/  IMAD.MOV R3, RZ, RZ, -R10 ;  /* 0x000000ffff037224 */ /* 0x004fc800078e0a0a */
[----:B---3--:R-:W-:Y:S01]  /*17880*/  @P0 IMAD R8, R12, R3, R5 ;  /* 0x000000030c080224 */ /* 0x008fe200078e0205 */
[----:B------:R-:W-:Y:S01]  /*17890*/  ISETP.NE.U32.AND P0, PT, RZ, UR8, PT ;  /* 0x00000008ff007c0c */ /* 0x000fe2000bf05070 */
[----:B------:R-:W-:-:S03]  /*178a0*/  IMAD.MOV.U32 R3, RZ, RZ, R15 ;  /* 0x000000ffff037224 */ /* 0x000fc600078e000f */
[----:B------:R-:W-:-:S13]  /*178b0*/  ISETP.NE.AND.EX P0, PT, RZ, UR9, PT, P0 ;  /* 0x00000009ff007c0c */ /* 0x000fda000bf05300 */
[----:B------:R-:W-:Y:S05]  /*178c0*/  @!P0 BRA `(.L_x_557) ;  /* 0x0000000000288947 */ /* 0x000fea0003800000 */
[----:B------:R-:W-:Y:S02]  /*178d0*/  ULDC UR10, c[0x0][0x634] ;  /* 0x00018d00000a7ab9 */ /* 0x000fe40000000800 */
[----:B------:R-:W-:-:S05]  /*178e0*/  IADD3 R3, P0, R13, UR10, RZ ;  /* 0x0000000a0d037c10 */ /* 0x000fca000ff1e0ff */
[----:B------:R-:W-:-:S04]  /*178f0*/  IMAD.X R11, RZ, RZ, R15, P0 ;  /* 0x000000ffff0b7224 */ /* 0x000fc800000e060f */
[----:B------:R-:W-:-:S04]  /*17900*/  IMAD.WIDE.U32 R4, R11, UR8, RZ ;  /* 0x000000080b047c25 */ /* 0x000fc8000f8e00ff */
[----:B------:R-:W-:-:S04]  /*17910*/  IMAD.WIDE.U32 R4, P0, R3, UR9, R4 ;  /* 0x0000000903047c25 */ /* 0x000fc8000f800004 */
[----:B------:R-:W-:-:S04]  /*17920*/  IMAD.WIDE.U32 R2, R3, UR8, RZ ;  /* 0x0000000803027c25 */ /* 0x000fc8000f8e00ff */
[----:B------:R-:W-:Y:S01]  /*17930*/  IMAD.MOV.U32 R2, RZ, RZ, R5 ;  /* 0x000000ffff027224 */ /* 0x000fe200078e0005 */
[----:B------:R-:W-:Y:S02]  /*17940*/  IADD3 RZ, P1, R3, R4, RZ ;  /* 0x0000000403ff7210 */ /* 0x000fe40007f3e0ff */
[----:B------:R-:W-:-:S03]  /*17950*/  IADD3.X R3, RZ, RZ, RZ, P0, !PT ;  /* 0x000000ffff037210 */ /* 0x000fc600007fe4ff */
[----:B------:R-:W-:-:S08]  /*17960*/  IMAD.WIDE.U32.X R2, R11, UR9, R2, P1 ;  /* 0x000000090b027c25 */ /* 0x000fd000088e0402 */
.L_x_557:
[--C-:B------:R-:W-:Y:S01]  /*17970*/  SHF.R.U64 R10, R2, UR11, R3.reuse ;  /* 0x0000000b020a7c19 */ /* 0x100fe20008001203 */
[----:B------:R-:W-:Y:S01]  /*17980*/  ULDC.64 UR8, c[0x0][0x620] ;  /* 0x0001880000087ab9 */ /* 0x000fe20000000a00 */
[----:B------:R-:W-:Y:S01]  /*17990*/  SHF.R.U32.HI R2, RZ, UR11, R3 ;  /* 0x0000000bff027c19 */ /* 0x000fe20008011603 */
[----:B------:R-:W-:Y:S01]  /*179a0*/  IMAD.MOV.U32 R3, RZ, RZ, R15 ;  /* 0x000000ffff037224 */ /* 0x000fe200078e000f */
[----:B------:R-:W-:Y:S01]  /*179b0*/  IADD3 R11, P0, RZ, -R10, RZ ;  /* 0x8000000aff0b7210 */ /* 0x000fe20007f1e0ff */
[----:B------:R-:W-:-:S04]  /*179c0*/  ULDC.64 UR10, c[0x0][0x640] ;  /* 0x00019000000a7ab9 */ /* 0x000fc80000000a00 */
[----:B------:R-:W-:Y:S01]  /*179d0*/  IMAD.X R2, RZ, RZ, ~R2, P0 ;  /* 0x000000ffff027224 */ /* 0x000fe200000e0e02 */
[----:B------:R-:W-:-:S03]  /*179e0*/  ISETP.NE.U32.AND P0, PT, RZ, UR10, PT ;  /* 0x0000000aff007c0c */ /* 0x000fc6000bf05070 */
[----:B------:R-:W-:Y:S01]  /*179f0*/  IMAD R2, R2, UR8, RZ ;  /* 0x0000000802027c24 */ /* 0x000fe2000f8e02ff */
[----:B------:R-:W-:-:S03]  /*17a00*/  ISETP.NE.AND.EX P0, PT, RZ, UR11, PT, P0 ;  /* 0x0000000bff007c0c */ /* 0x000fc6000bf05300 */
[----:B------:R-:W-:Y:S02]  /*17a10*/  IMAD R5, R11, UR9, R2 ;  /* 0x000000090b057c24 */ /* 0x000fe4000f8e0202 */
[----:B------:R-:W-:-:S04]  /*17a20*/  IMAD.MOV.U32 R2, RZ, RZ, R13 ;  /* 0x000000ffff027224 */ /* 0x000fc800078e000d */
[----:B------:R-:W-:Y:S01]  /*17a30*/  IMAD.WIDE.U32 R2, R11, UR8, R2 ;  /* 0x000000080b027c25 */ /* 0x000fe2000f8e0002 */
[----:B------:R-:W-:-:S03]  /*17a40*/  ULDC UR8, c[0x0][0x618] ;  /* 0x0001860000087ab9 */ /* 0x000fc60000000800 */
[----:B------:R-:W-:-:S05]  /*17a50*/  IMAD.IADD R3, R3, 0x1, R5 ;  /* 0x0000000103037824 */ /* 0x000fca00078e0205 */
[--C-:B------:R-:W-:Y:S02]  /*17a60*/  SHF.R.U64 R11, R2, UR8, R3.reuse ;  /* 0x00000008020b7c19 */ /* 0x100fe40008001203 */
[----:B------:R-:W-:Y:S01]  /*17a70*/  SHF.R.U32.HI R2, RZ, UR8, R3 ;  /* 0x00000008ff027c19 */ /* 0x000fe20008011603 */
[----:B------:R-:W-:-:S03]  /*17a80*/  ULDC UR8, c[0x0][0x608] ;  /* 0x0001820000087ab9 */ /* 0x000fc60000000800 */
[--C-:B------:R-:W-:Y:S02]  /*17a90*/  SHF.R.U32.HI R3, RZ, UR8, R2.reuse ;  /* 0x00000008ff037c19 */ /* 0x100fe40008011602 */
[----:B------:R-:W-:Y:S01]  /*17aa0*/  SHF.R.U64 R12, R11, UR8, R2 ;  /* 0x000000080b0c7c19 */ /* 0x000fe20008001202 */
[----:B------:R-:W-:Y:S02]  /*17ab0*/  ULDC UR8, c[0x0][0x658] ;  /* 0x0001960000087ab9 */ /* 0x000fe40000000800 */
[--C-:B------:R-:W-:Y:S02]  /*17ac0*/  SHF.R.U32.HI R15, RZ, UR8, R3.reuse ;  /* 0x00000008ff0f7c19 */ /* 0x100fe40008011603 */
[----:B------:R-:W-:-:S03]  /*17ad0*/  SHF.R.U64 R13, R12, UR8, R3 ;  /* 0x000000080c0d7c19 */ /* 0x000fc60008001203 */
[----:B------:R-:W-:Y:S01]  /*17ae0*/  IMAD.MOV.U32 R3, RZ, RZ, R15 ;  /* 0x000000ffff037224 */ /* 0x000fe200078e000f */
[----:B------:R-:W-:Y:S01]  /*17af0*/  MOV R2, R13 ;  /* 0x0000000d00027202 */ /* 0x000fe20000000f00 */
[----:B------:R-:W-:Y:S06]  /*17b00*/  @!P0 BRA `(.L_x_558) ;  /* 0x0000000000288947 */ /* 0x000fec0003800000 */
[----:B------:R-:W-:Y:S02]  /*17b10*/  ULDC UR8, c[0x0][0x64c] ;  /* 0x0001930000087ab9 */ /* 0x000fe40000000800 */
[----:B------:R-:W-:-:S05]  /*17b20*/  IADD3 R3, P0, R13, UR8, RZ ;  /* 0x000000080d037c10 */ /* 0x000fca000ff1e0ff */
[----:B------:R-:W-:-:S04]  /*17b30*/  IMAD.X R15, RZ, RZ, R15, P0 ;  /* 0x000000ffff0f7224 */ /* 0x000fc800000e060f */
[----:B------:R-:W-:-:S04]  /*17b40*/  IMAD.WIDE.U32 R4, R15, UR10, RZ ;  /* 0x0000000a0f047c25 */ /* 0x000fc8000f8e00ff */
[----:B------:R-:W-:-:S04]  /*17b50*/  IMAD.WIDE.U32 R4, P0, R3, UR11, R4 ;  /* 0x0000000b03047c25 */ /* 0x000fc8000f800004 */
[----:B------:R-:W-:-:S04]  /*17b60*/  IMAD.WIDE.U32 R2, R3, UR10, RZ ;  /* 0x0000000a03027c25 */ /* 0x000fc8000f8e00ff */
[----:B------:R-:W-:Y:S01]  /*17b70*/  IMAD.MOV.U32 R2, RZ, RZ, R5 ;  /* 0x000000ffff027224 */ /* 0x000fe200078e0005 */
[----:B------:R-:W-:Y:S01]  /*17b80*/  IADD3 RZ, P1, R3, R4, RZ ;  /* 0x0000000403ff7210 */ /* 0x000fe20007f3e0ff */
[----:B------:R-:W-:-:S04]  /*17b90*/  IMAD.X R3, RZ, RZ, RZ, P0 ;  /* 0x000000ffff037224 */ /* 0x000fc800000e06ff */
[----:B------:R-:W-:-:S08]  /*17ba0*/  IMAD.WIDE.U32.X R2, R15, UR11, R2, P1 ;  /* 0x0000000b0f027c25 */ /* 0x000fd000088e0402 */
.L_x_558:
[----:B------:R-:W-:Y:S01]  /*17bb0*/  ULDC UR8, c[0x0][0x648] ;  /* 0x0001920000087ab9 */ /* 0x000fe20000000800 */
[----:B------:R-:W-:Y:S01]  /*17bc0*/  LOP3.LUT R12, R12, UR6, RZ, 0xc0, !PT ;  /* 0x000000060c0c7c12 */ /* 0x000fe2000f8ec0ff */
[----:B------:R-:W-:Y:S01]  /*17bd0*/  UISETP.NE.AND UP0, UPT, UR45, URZ, UPT ;  /* 0x0000003f2d00728c */ /* 0x000fe2000bf05270 */
[----:B------:R-:W-:Y:S01]  /*17be0*/  SHF.R.U64 R3, R2, UR8, R3 ;  /* 0x0000000802037c19 */ /* 0x000fe20008001203 */
[----:B------:R-:W-:Y:S01]  /*17bf0*/  ULDC UR8, c[0x0][0x638] ;  /* 0x00018e0000087ab9 */ /* 0x000fe20000000800 */
[----:B------:R-:W-:-:S03]  /*17c00*/  MOV R4, 0x1 ;  /* 0x0000000100047802 */ /* 0x000fc60000000f00 */
[----:B------:R-:W-:Y:S01]  /*17c10*/  IMAD.MOV R2, RZ, RZ, -R3 ;  /* 0x000000ffff027224 */ /* 0x000fe200078e0a03 */
[----:B------:R-:W-:Y:S01]  /*17c20*/  PLOP3.LUT P0, PT, PT, PT, UP0, 0x40, 0x0 ;  /* 0x000000000000781c */ /* 0x000fe20003f0e808 */
[----:B------:R-:W-:Y:S01]  /*17c30*/  IMAD R5, R3, UR5, R12 ;  /* 0x0000000503057c24 */ /* 0x000fe2000f8e020c */
[----:B------:R-:W-:Y:S01]  /*17c40*/  PLOP3.LUT P1, PT, PT, PT, UP0, 0x40, 0x0 ;  /* 0x000000000000781c */ /* 0x000fe20003f2e808 */
[----:B------:R-:W-:Y:S01]  /*17c50*/  IMAD R13, R2, UR8, R13 ;  /* 0x00000008020d7c24 */ /* 0x000fe2000f8e020d */
[----:B------:R-:W-:Y:S01]  /*17c60*/  ULDC UR8, c[0x0][0x610] ;  /* 0x0001840000087ab9 */ /* 0x000fe20000000800 */
[----:B------:R-:W-:Y:S01]  /*17c70*/  LOP3.LUT R2, R11, UR4, RZ, 0xc0, !PT ;  /* 0x000000040b027c12 */ /* 0x000fe2000f8ec0ff */
[----:B------:R-:W-:Y:S01]  /*17c80*/  IMAD R8, R5, UR8, R8 ;  /* 0x0000000805087c24 */ /* 0x000fe2000f8e0208 */
[----:B------:R-:W-:-:S03]  /*17c90*/  ULDC UR8, c[0x0][0x600] ;  /* 0x0001800000087ab9 */ /* 0x000fc60000000800 */
[----:B------:R-:W-:-:S05]  /*17ca0*/  IMAD R13, R13, UR8, R2 ;  /* 0x000000080d0d7c24 */ /* 0x000fca000f8e0202 */
[----:B------:R-:W-:Y:S02]  /*17cb0*/  SEL R2, R13, R8, P0 ;  /* 0x000000080d027207 */ /* 0x000fe40000000000 */
[----:B------:R-:W-:-:S07]  /*17cc0*/  SEL R3, R8, R13, P1 ;  /* 0x0000000d08037207 */ /* 0x000fce0000800000 */
.L_x_556:
[----:B------:R-:W-:Y:S05]  /*17cd0*/  BSYNC B1 ;  /* 0x0000000000017941 */ /* 0x000fea0003800000 */
.L_x_555:
[----:B------:R-:W-:-:S13]  /*17ce0*/  LOP3.LUT P0, RZ, R4, 0xff, RZ, 0xc0, !PT ;  /* 0x000000ff04ff7812 */ /* 0x000fda000780c0ff */
[----:B------:R-:W-:Y:S05]  /*17cf0*/  @P0 BRA `(.L_x_559) ;  /* 0xfffffff400040947 */ /* 0x000fea000383ffff */
[----:B------:R-:W-:Y:S05]  /*17d00*/  BSYNC B0 ;  /* 0x0000000000007941 */ /* 0x000fea0003800000 */
.L_x_548:
[----:B------:R-:W-:-:S03]  /*17d10*/  UMOV UR8, 0xffffffff ;  /* 0xffffffff00087882 */ /* 0x000fc60000000000 */
[----:B------:R-:W-:Y:S05]  /*17d20*/  BRA.DIV UR8, `(.L_x_560) ;  /* 0x0000000608187947 */ /* 0x000fea000b800000 */
[----:B------:R-:W-:-:S13]  /*17d30*/  ELECT P6, URZ, PT ;  /* 0x00000000003f782f */ /* 0x000fda00038c0000 */
.L_x_574:
[----:B------:R-:W-:Y:S04]  /*17d40*/  BSSY B0, `(.L_x_561) ;  /* 0x000002c000007945 */ /* 0x000fe80003800000 */
[----:B------:R-:W-:Y:S05]  /*17d50*/  @!P6 BRA `(.L_x_562) ;  /* 0x0000000000a8e947 */ /* 0x000fea0003800000 */
[----:B------:R-:W-:-:S04]  /*17d60*/  ULOP3.LUT UR8, UR40, 0x2, URZ, 0xfc, !UPT ;  /* 0x0000000228087892 */ /* 0x000fc8000f8efc3f */
[----:B------:R-:W-:-:S06]  /*17d70*/  UISETP.NE.AND UP0, UPT, UR8, 0x3, UPT ;  /* 0x000000030800788c */ /* 0x000fcc000bf05270 */
[----:B------:R-:W-:-:S13]  /*17d80*/  PLOP3.LUT P0, PT, PT, PT, UP0, 0x80, 0x0 ;  /* 0x000000000000781c */ /* 0x000fda0003f0f008 */
[----:B------:R-:W-:Y:S05]  /*17d90*/  @!P0 BRA `(.L_x_563) ;  /* 0x0000000000048947 */ /* 0x000fea0003800000 */
[----:B------:R-:W-:Y:S01]  /*17da0*/  BPT.TRAP 0x1 ;  /* 0x000000040000795c */ /* 0x000fe20000300000 */
.L_x_563:
[----:B------:R-:W0:Y:S01]  /*17db0*/  S2R R3, SR_CgaCtaId ;  /* 0x0000000000037919 */ /* 0x000e220000008800 */
[----:B------:R-:W-:-:S04]  /*17dc0*/  MOV R0, 0x400 ;  /* 0x0000040000007802 */ /* 0x000fc80000000f00 */
[----:B0-----:R-:W-:Y:S02]  /*17dd0*/  LEA R3, R3, R0, 0x18 ;  /* 0x0000000003037211 */ /* 0x001fe400078ec0ff */
[----:B------:R-:W-:-:S03]  /*17de0*/  SHF.L.U32 R0, R7, 0x1f, RZ ;  /* 0x0000001f07007819 */ /* 0x000fc600000006ff */
[----:B------:R-:W-:-:S04]  /*17df0*/  VIADD R3, R3, 0x20 ;  /* 0x0000002003037836 */ /* 0x000fc80000000000 */
[----:B------:R-:W-:-:S04]  /*17e00*/  IMAD R5, R6, 0x8, R3 ;  /* 0x0000000806057824 */ /* 0x000fc800078e0203 */
[----:B------:R-:W0:Y:S02]  /*17e10*/  SYNCS.PHASECHK.TRANS64.TRYWAIT P0, [R5+URZ], R0 ;  /* 0x00000000050075a7 */ /* 0x000e24000800017f */
[----:B0-----:R-:W-:Y:S05]  /*17e20*/  @!P0 BRA `(.L_x_564) ;  /* 0x0000000000f88947 */ /* 0x001fea0003800000 */
.L_x_575:
[----:B------:R-:W-:-:S05]  /*17e30*/  VIADD R6, R6, 0x1 ;  /* 0x0000000106067836 */ /* 0x000fca0000000000 */
[----:B------:R-:W-:-:S04]  /*17e40*/  ISETP.NE.AND P0, PT, R6, 0x4, PT ;  /* 0x000000040600780c */ /* 0x000fc80003f05270 */
[----:B0-----:R-:W-:Y:S02]  /*17e50*/  SEL R0, RZ, 0x1, P0 ;  /* 0x00000001ff007807 */ /* 0x001fe40000000000 */
[----:B------:R-:W-:Y:S02]  /*17e60*/  SEL R6, R6, RZ, P0 ;  /* 0x000000ff06067207 */ /* 0x000fe40000000000 */
[----:B------:R-:W-:-:S03]  /*17e70*/  LOP3.LUT R7, R7, R0, RZ, 0x3c, !PT ;  /* 0x0000000007077212 */ /* 0x000fc600078e3cff */
[----:B------:R-:W-:Y:S01]  /*17e80*/  IMAD R5, R6, 0x8, R3 ;  /* 0x0000000806057824 */ /* 0x000fe200078e0203 */
[----:B------:R-:W-:-:S04]  /*17e90*/  SHF.L.U32 R0, R7, 0x1f, RZ ;  /* 0x0000001f07007819 */ /* 0x000fc800000006ff */
[----:B------:R-:W0:Y:S02]  /*17ea0*/  SYNCS.PHASECHK.TRANS64.TRYWAIT P0, [R5+URZ], R0 ;  /* 0x00000000050075a7 */ /* 0x000e24000800017f */
[----:B0-----:R-:W-:Y:S05]  /*17eb0*/  @!P0 BRA `(.L_x_565) ;  /* 0x0000000000e88947 */ /* 0x001fea0003800000 */
.L_x_576:
[----:B0-----:R-:W-:-:S05]  /*17ec0*/  VIADD R0, R6, 0x1 ;  /* 0x0000000106007836 */ /* 0x001fca0000000000 */
[----:B------:R-:W-:-:S04]  /*17ed0*/  ISETP.NE.AND P0, PT, R0, 0x4, PT ;  /* 0x000000040000780c */ /* 0x000fc80003f05270 */
[----:B------:R-:W-:Y:S02]  /*17ee0*/  SEL R2, RZ, 0x1, P0 ;  /* 0x00000001ff027807 */ /* 0x000fe40000000000 */
[----:B------:R-:W-:Y:S02]  /*17ef0*/  SEL R4, R0, RZ, P0 ;  /* 0x000000ff00047207 */ /* 0x000fe40000000000 */
[----:B------:R-:W-:Y:S02]  /*17f00*/  LOP3.LUT R7, R7, R2, RZ, 0x3c, !PT ;  /* 0x0000000207077212 */ /* 0x000fe400078e3cff */
[----:B------:R-:W-:Y:S02]  /*17f10*/  LEA R5, R4, R3, 0x3 ;  /* 0x0000000304057211 */ /* 0x000fe400078e18ff */
[----:B------:R-:W-:-:S04]  /*17f20*/  SHF.L.U32 R0, R7, 0x1f, RZ ;  /* 0x0000001f07007819 */ /* 0x000fc800000006ff */
[----:B------:R-:W0:Y:S02]  /*17f30*/  SYNCS.PHASECHK.TRANS64.TRYWAIT P0, [R5+URZ], R0 ;  /* 0x00000000050075a7 */ /* 0x000e24000800017f */
[----:B0-----:R-:W-:Y:S05]  /*17f40*/  @!P0 BRA `(.L_x_566) ;  /* 0x0000000000d88947 */ /* 0x001fea0003800000 */
.L_x_577:
[----:B0-----:R-:W-:-:S05]  /*17f50*/  VIADD R0, R4, 0x1 ;  /* 0x0000000104007836 */ /* 0x001fca0000000000 */
[----:B------:R-:W-:-:S04]  /*17f60*/  ISETP.NE.AND P0, PT, R0, 0x4, PT ;  /* 0x000000040000780c */ /* 0x000fc80003f05270 */
[----:B------:R-:W-:Y:S02]  /*17f70*/  SEL R2, RZ, 0x1, P0 ;  /* 0x00000001ff027807 */ /* 0x000fe40000000000 */
[----:B------:R-:W-:Y:S02]  /*17f80*/  SEL R0, R0, RZ, P0 ;  /* 0x000000ff00007207 */ /* 0x000fe40000000000 */
[----:B------:R-:W-:-:S03]  /*17f90*/  LOP3.LUT R2, R7, R2, RZ, 0x3c, !PT ;  /* 0x0000000207027212 */ /* 0x000fc600078e3cff */
[----:B------:R-:W-:Y:S01]  /*17fa0*/  IMAD R3, R0, 0x8, R3 ;  /* 0x0000000800037824 */ /* 0x000fe200078e0203 */
[----:B------:R-:W-:-:S07]  /*17fb0*/  SHF.L.U32 R0, R2, 0x1f, RZ ;  /* 0x0000001f02007819 */ /* 0x000fce00000006ff */
.L_x_567:
[----:B0-----:R0:W1:Y:S02]  /*17fc0*/  SYNCS.PHASECHK.TRANS64.TRYWAIT P0, [R3+URZ], R0 ;  /* 0x00000000030075a7 */ /* 0x001064000800017f */
[----:B-1----:R-:W-:Y:S05]  /*17fd0*/  @!P0 NANOSLEEP.SYNCS 0x989680 ;  /* 0x009896800000895d */ /* 0x002fea0003900000 */
[----:B------:R-:W1:Y:S02]  /*17fe0*/  @!P0 SYNCS.PHASECHK.TRANS64 P0, [R3+URZ], R0 ;  /* 0x00000000030085a7 */ /* 0x000e64000800007f */
[----:B-1----:R-:W-:Y:S05]  /*17ff0*/  @!P0 BRA `(.L_x_567) ;  /* 0xfffffffc00f08947 */ /* 0x002fea000383ffff */
.L_x_562:
[----:B------:R-:W-:Y:S05]  /*18000*/  BSYNC B0 ;  /* 0x0000000000007941 */ /* 0x000fea0003800000 */
.L_x_561:
[----:B------:R-:W-:Y:S05]  /*18010*/  EXIT ;  /* 0x000000000000794d */ /* 0x000fea0003800000 */
.L_x_21:
[----:B-1----:R1:W2:Y:S02]  /*18020*/  SYNCS.PHASECHK.TRANS64.TRYWAIT P1, [R4+URZ], R3 ;  /* 0x00000003040075a7 */ /* 0x0022a4000802017f */
[----:B--2---:R-:W-:Y:S05]  /*18030*/  @!P1 NANOSLEEP.SYNCS 0x989680 ;  /* 0x009896800000995d */ /* 0x004fea0003900000 */
[----:B------:R-:W2:Y:S02]  /*18040*/  @!P1 SYNCS.PHASECHK.TRANS64 P1, [R4+URZ], R3 ;  /* 0x00000003040095a7 */ /* 0x000ea4000802007f */
[----:B--2---:R-:W-:Y:S05]  /*18050*/  @!P1 BRA `(.L_x_21) ;  /* 0xfffffffc00f09947 */ /* 0x004fea000383ffff */
[----:B------:R-:W-:Y:S05]  /*18060*/  BRA `(.L_x_20) ;  /* 0xfffffe9400887947 */ /* 0x000fea000383ffff */
.L_x_26:
[----:B-1----:R1:W2:Y:S02]  /*18070*/  SYNCS.PHASECHK.TRANS64.TRYWAIT P1, [R5+URZ], R6 ;  /* 0x00000006050075a7 */ /* 0x0022a4000802017f */
[----:B--2---:R-:W-:Y:S05]  /*18080*/  @!P1 NANOSLEEP.SYNCS 0x989680 ;  /* 0x009896800000995d */ /* 0x004fea0003900000 */
[----:B------:R-:W2:Y:S02]  /*18090*/  @!P1 SYNCS.PHASECHK.TRANS64 P1, [R5+URZ], R6 ;  /* 0x00000006050095a7 */ /* 0x000ea4000802007f */
[----:B--2---:R-:W-:Y:S05]  /*180a0*/  @!P1 BRA `(.L_x_26) ;  /* 0xfffffffc00f09947 */ /* 0x004fea000383ffff */
[----:B------:R-:W-:Y:S05]  /*180b0*/  BRA `(.L_x_25) ;  /* 0xfffffea800e87947 */ /* 0x000fea000383ffff */
.L_x_549:
[----:B------:R-:W-:Y:S01]  /*180c0*/  BSSY B1, `(.L_x_568) ;  /* 0x0000006000017945 */ /* 0x000fe20003800000 */
[----:B------:R-:W-:-:S07]  /*180d0*/  IMAD.MOV.U32 R15, RZ, RZ, -0x1 ;  /* 0xffffffffff0f7424 */ /* 0x000fce00078e00ff */
[----:B------:R-:W-:Y:S05]  /*180e0*/  WARPSYNC.COLLECTIVE R15, `(.L_x_569) ;  /* 0x000000000f0c7348 */ /* 0x000fea0003c00000 */
[----:B------:R-:W-:Y:S02]  /*180f0*/  ELECT P6, UR62, PT ;  /* 0x00000000003e782f */ /* 0x000fe400038c0000 */
[----:B------:R-:W-:Y:S01]  /*18100*/  MOV R14, UR62 ;  /* 0x0000003e000e7c02 */ /* 0x000fe20008000f00 */
[----:B------:R-:W-:Y:S10]  /*18110*/  ENDCOLLECTIVE ;  /* 0x000000000000791b */ /* 0x000ff40003800000 */
.L_x_569:
[----:B------:R-:W-:Y:S05]  /*18120*/  BSYNC B1 ;  /* 0x0000000000017941 */ /* 0x000fea0003800000 */
.L_x_568:
[----:B------:R-:W-:Y:S05]  /*18130*/  BRA `(.L_x_570) ;  /* 0xfffffff000007947 */ /* 0x000fea000383ffff */
.L_x_552:
[----:B0-----:R0:W2:Y:S02]  /*18140*/  SYNCS.PHASECHK.TRANS64.TRYWAIT P0, [R8+URZ+0x20], R11 ;  /* 0x0000200b080075a7 */ /* 0x0010a4000800017f */
[----:B--2---:R-:W-:Y:S05]  /*18150*/  @!P0 NANOSLEEP.SYNCS 0x989680 ;  /* 0x009896800000895d */ /* 0x004fea0003900000 */
[----:B------:R-:W2:Y:S02]  /*18160*/  @!P0 SYNCS.PHASECHK.TRANS64 P0, [R8+URZ+0x20], R11 ;  /* 0x0000200b080085a7 */ /* 0x000ea4000800007f */
[----:B--2---:R-:W-:Y:S05]  /*18170*/  @!P0 BRA `(.L_x_552) ;  /* 0xfffffffc00f08947 */ /* 0x004fea000383ffff */
[----:B------:R-:W-:Y:S05]  /*18180*/  BRA `(.L_x_571) ;  /* 0xfffffff000447947 */ /* 0x000fea000383ffff */
.L_x_560:
[----:B------:R-:W-:Y:S01]  /*18190*/  BSSY B0, `(.L_x_572) ;  /* 0x0000006000007945 */ /* 0x000fe20003800000 */
[----:B------:R-:W-:-:S07]  /*181a0*/  IMAD.MOV.U32 R15, RZ, RZ, -0x1 ;  /* 0xffffffffff0f7424 */ /* 0x000fce00078e00ff */
[----:B------:R-:W-:Y:S05]  /*181b0*/  WARPSYNC.COLLECTIVE R15, `(.L_x_573) ;  /* 0x000000000f0c7348 */ /* 0x000fea0003c00000 */
[----:B------:R-:W-:Y:S02]  /*181c0*/  ELECT P6, UR62, PT ;  /* 0x00000000003e782f */ /* 0x000fe400038c0000 */
[----:B------:R-:W-:Y:S01]  /*181d0*/  MOV R14, UR62 ;  /* 0x0000003e000e7c02 */ /* 0x000fe20008000f00 */
[----:B------:R-:W-:Y:S10]  /*181e0*/  ENDCOLLECTIVE ;  /* 0x000000000000791b */ /* 0x000ff40003800000 */
.L_x_573:
[----:B------:R-:W-:Y:S05]  /*181f0*/  BSYNC B0 ;  /* 0x0000000000007941 */ /* 0x000fea0003800000 */
.L_x_572:
[----:B------:R-:W-:Y:S05]  /*18200*/  BRA `(.L_x_574) ;  /* 0xfffffff800cc7947 */ /* 0x000fea000383ffff */
.L_x_564:
[----:B0-----:R0:W1:Y:S02]  /*18210*/  SYNCS.PHASECHK.TRANS64.TRYWAIT P0, [R5+URZ], R0 ;  /* 0x00000000050075a7 */ /* 0x001064000800017f */
[----:B-1----:R-:W-:Y:S05]  /*18220*/  @!P0 NANOSLEEP.SYNCS 0x989680 ;  /* 0x009896800000895d */ /* 0x002fea0003900000 */
[----:B------:R-:W1:Y:S02]  /*18230*/  @!P0 SYNCS.PHASECHK.TRANS64 P0, [R5+URZ], R0 ;  /* 0x00000000050085a7 */ /* 0x000e64000800007f */
[----:B-1----:R-:W-:Y:S05]  /*18240*/  @!P0 BRA `(.L_x_564) ;  /* 0xfffffffc00f08947 */ /* 0x002fea000383ffff */
[----:B------:R-:W-:Y:S05]  /*18250*/  BRA `(.L_x_575) ;  /* 0xfffffff800f47947 */ /* 0x000fea000383ffff */
.L_x_565:
[----:B0-----:R0:W1:Y:S02]  /*18260*/  SYNCS.PHASECHK.TRANS64.TRYWAIT P0, [R5+URZ], R0 ;  /* 0x00000000050075a7 */ /* 0x001064000800017f */
[----:B-1----:R-:W-:Y:S05]  /*18270*/  @!P0 NANOSLEEP.SYNCS 0x989680 ;  /* 0x009896800000895d */ /* 0x002fea0003900000 */
[----:B------:R-:W1:Y:S02]  /*18280*/  @!P0 SYNCS.PHASECHK.TRANS64 P0, [R5+URZ], R0 ;  /* 0x00000000050085a7 */ /* 0x000e64000800007f */
[----:B-1----:R-:W-:Y:S05]  /*18290*/  @!P0 BRA `(.L_x_565) ;  /* 0xfffffffc00f08947 */ /* 0x002fea000383ffff */
[----:B------:R-:W-:Y:S05]  /*182a0*/  BRA `(.L_x_576) ;  /* 0xfffffffc00047947 */ /* 0x000fea000383ffff */
.L_x_566:
[----:B0-----:R0:W1:Y:S02]  /*182b0*/  SYNCS.PHASECHK.TRANS64.TRYWAIT P0, [R5+URZ], R0 ;  /* 0x00000000050075a7 */ /* 0x001064000800017f */
[----:B-1----:R-:W-:Y:S05]  /*182c0*/  @!P0 NANOSLEEP.SYNCS 0x989680 ;  /* 0x009896800000895d */ /* 0x002fea0003900000 */
[----:B------:R-:W1:Y:S02]  /*182d0*/  @!P0 SYNCS.PHASECHK.TRANS64 P0, [R5+URZ], R0 ;  /* 0x00000000050085a7 */ /* 0x000e64000800007f */
[----:B-1----:R-:W-:Y:S05]  /*182e0*/  @!P0 BRA `(.L_x_566) ;  /* 0xfffffffc00f08947 */ /* 0x002fea000383ffff */
[----:B------:R-:W-:Y:S05]  /*182f0*/  BRA `(.L_x_577) ;  /* 0xfffffffc00147947 */ /* 0x000fea000383ffff */
.L_x_578:
[----:B------:R-:W-:-:S00]  /*18300*/  BRA `(.L_x_578) ;  /* 0xfffffffc00fc7947 */ /* 0x000fc0000383ffff */
[----:B------:R-:W-:-:S00]  /*18310*/  NOP ;  /* 0x0000000000007918 */ /* 0x000fc00000000000 */
        /* <DEDUP_REMOVED lines=14> */
.L_x_579:


//--------------------- .nv.global.init           --------------------------
	.section	.nv.global.init,"aw",@progbits
.nv.global.init:
	.type		$str$22,@object
	.size		$str$22,($str$23 - $str$22)
$str$22:
        /*0000*/ 	.byte	0x6b, 0x5f, 0x74, 0x69, 0x6c, 0x65, 0x5f, 0x63, 0x6f, 0x75, 0x6e, 0x74, 0x20, 0x3e, 0x3d, 0x20
        /*0010*/ 	.byte	0x31, 0x00
	.type		$str$23,@object
	.size		$str$23,(__unnamed_1 - $str$23)
$str$23:
        /*0012*/ 	.byte	0x2f, 0x74, 0x6d, 0x70, 0x2f, 0x63, 0x75, 0x74, 0x6c, 0x61, 0x73, 0x73, 0x5f, 0x73, 0x77, 0x65
        /*0022*/ 	.byte	0x65, 0x70, 0x5f, 0x73, 0x72, 0x63, 0x2f, 0x69, 0x6e, 0x63, 0x6c, 0x75, 0x64, 0x65, 0x2f, 0x63
        /*0032*/ 	.byte	0x75, 0x74, 0x6c, 0x61, 0x73, 0x73, 0x2f, 0x67, 0x65, 0x6d, 0x6d, 0x2f, 0x63, 0x6f, 0x6c, 0x6c
        /*0042*/ 	.byte	0x65, 0x63, 0x74, 0x69, 0x76, 0x65, 0x2f, 0x73, 0x6d, 0x39, 0x30, 0x5f, 0x6d, 0x6d, 0x61, 0x5f
        /*0052*/ 	.byte	0x74, 0x6d, 0x61, 0x5f, 0x67, 0x6d, 0x6d, 0x61, 0x5f, 0x73, 0x73, 0x5f, 0x77, 0x61, 0x72, 0x70
        /*0062*/ 	.byte	0x73, 0x70, 0x65, 0x63, 0x69, 0x61, 0x6c, 0x69, 0x7a, 0x65, 0x64, 0x2e, 0x68, 0x70, 0x70, 0x00
	.type		__unnamed_1,@object
	.size		__unnamed_1,(.L_0 - __unnamed_1)
__unnamed_1:
        /* <DEDUP_REMOVED lines=182> */
        /*0bd2*/ 	.byte	0x5d, 0x00
.L_0:


//--------------------- .nv.shared._ZN7cutlass13device_kernelINS_4gemm6kernel13GemmUniversalIN4cute5tupleIJiiiiEEENS1_10collective13CollectiveMmaINS1_34MainloopSm90TmaGmmaWarpSpecializedILi4ENS5_IJNS4_1CILi1EEENSA_ILi2EEESB_EEENS1_35KernelTmaWarpSpecializedCooperativeEEENS5_IJNSA_ILi256EEESG_NSA_ILi32EEEEEENS_10bfloat16_tENS5_IJlSB_lEEESJ_SK_NS4_8TiledMMAINS4_8MMA_AtomIJNS4_4SM904GMMA28MMA_64x256x16_F32BF16BF16_SSILNSO_5MajorE0ELSQ_0ELNSO_7ScaleInE1ELSR_1EEEEEENS4_6LayoutINS5_IJSC_SB_SB_EEENS5_IJSB_NSA_ILi0EEESW_EEEEENS5_IJNS4_10UnderscoreESZ_SZ_EEEEENS4_23SM90_TMA_LOAD_MULTICASTENS4_14ComposedLayoutINS4_7SwizzleILi2ELi4ELi3EEENS4_18smem_ptr_flag_bitsILi16EEENSU_INS5_IJNSA_ILi8EEESH_EEENS5_IJSH_SB_EEEEEEEvNS4_8identityENS4_13SM90_TMA_LOADES1C_vS1D_EENS_8epilogue10collective6detail29Sm90TmaWarpSpecializedAdapterINS1H_15DefaultEpilogueISJ_SK_SK_NS1G_6thread17LinearCombinationISJ_Li1EffLNS1L_9ScaleType4KindE0ELNS_15FloatRoundStyleE2ESJ_EENS1_15EpilogueDefaultEEEEEvvEEEEvNT_6ParamsE --------------------------
	.section	.nv.shared._ZN7cutlass13device_kernelINS_4gemm6kernel13GemmUniversalIN4cute5tupleIJiiiiEEENS1_10collective13CollectiveMmaINS1_34MainloopSm90TmaGmmaWarpSpecializedILi4ENS5_IJNS4_1CILi1EEENSA_ILi2EEESB_EEENS1_35KernelTmaWarpSpecializedCooperativeEEENS5_IJNSA_ILi256EEESG_NSA_ILi32EEEEEENS_10bfloat16_tENS5_IJlSB_lEEESJ_SK_NS4_8TiledMMAINS4_8MMA_AtomIJNS4_4SM904GMMA28MMA_64x256x16_F32BF16BF16_SSILNSO_5MajorE0ELSQ_0ELNSO_7ScaleInE1ELSR_1EEEEEENS4_6LayoutINS5_IJSC_SB_SB_EEENS5_IJSB_NSA_ILi0EEESW_EEEEENS5_IJNS4_10UnderscoreESZ_SZ_EEEEENS4_23SM90_TMA_LOAD_MULTICASTENS4_14ComposedLayoutINS4_7SwizzleILi2ELi4ELi3EEENS4_18smem_ptr_flag_bitsILi16EEENSU_INS5_IJNSA_ILi8EEESH_EEENS5_IJSH_SB_EEEEEEEvNS4_8identityENS4_13SM90_TMA_LOADES1C_vS1D_EENS_8epilogue10collective6detail29Sm90TmaWarpSpecializedAdapterINS1H_15DefaultEpilogueISJ_SK_SK_NS1G_6thread17LinearCombinationISJ_Li1EffLNS1L_9ScaleType4KindE0ELNS_15FloatRoundStyleE2ESJ_EENS1_15EpilogueDefaultEEEEEvvEEEEvNT_6ParamsE,"aw",@nobits
	.sectionflags	@""
	.align	16
	.zero		1024


//--------------------- .nv.shared.reserved.0     --------------------------
	.section	.nv.shared.reserved.0,"aw",@nobits
	.weak		__nv_reservedSMEM_offset_0_alias
	.size		__nv_reservedSMEM_offset_0_alias, 0, 0
	.other		__nv_reservedSMEM_offset_0_alias,@"STO_CUDA_RESERVED_SHARED STV_DEFAULT"
__nv_reservedSMEM_offset_0_alias:
	.zero		0


//--------------------- .nv.global                --------------------------
	.section	.nv.global,"aw",@nobits
.nv.global:
	.type		_ZN39_INTERNAL_7463103e_4_k_cu_a534f818_30954cute1_E,@object
	.size		_ZN39_INTERNAL_7463103e_4_k_cu_a534f818_30954cute1_E,(_ZN39_INTERNAL_7463103e_4_k_cu_a534f818_30954cuda3std3__45__cpo6cbeginE - _ZN39_INTERNAL_7463103e_4_k_cu_a534f818_30954cute1_E)
_ZN39_INTERNAL_7463103e_4_k_cu_a534f818_30954cute1_E:
	.zero		1
	.type		_ZN39_INTERNAL_7463103e_4_k_cu_a534f818_30954cuda3std3__45__cpo6cbeginE,@object
	.size		_ZN39_INTERNAL_7463103e_4_k_cu_a534f818_30954cuda3std3__45__cpo6cbeginE,(_ZN39_INTERNAL_7463103e_4_k_cu_a534f818_30954cuda3std3__48in_placeE - _ZN39_INTERNAL_7463103e_4_k_cu_a534f818_30954cuda3std3__45__cpo6cbeginE)
_ZN39_INTERNAL_7463103e_4_k_cu_a534f818_30954cuda3std3__45__cpo6cbeginE:
	.zero		1
	.type		_ZN39_INTERNAL_7463103e_4_k_cu_a534f818_30954cuda3std3__48in_placeE,@object
	.size		_ZN39_INTERNAL_7463103e_4_k_cu_a534f818_30954cuda3std3__48in_placeE,(_ZN39_INTERNAL_7463103e_4_k_cu_a534f818_30954cuda3std6ranges3__45__cpo9iter_moveE - _ZN39_INTERNAL_7463103e_4_k_cu_a534f818_30954cuda3std3__48in_placeE)
_ZN39_INTERNAL_7463103e_4_k_cu_a534f818_30954cuda3std3__48in_placeE:
	.zero		1
	.type		_ZN39_INTERNAL_7463103e_4_k_cu_a534f818_30954cuda3std6ranges3__45__cpo9iter_moveE,@object
	.size		_ZN39_INTERNAL_7463103e_4_k_cu_a534f818_30954cuda3std6ranges3__45__cpo9iter_moveE,(_ZN39_INTERNAL_7463103e_4_k_cu_a534f818_30954cuda3std3__45__cpo5beginE - _ZN39_INTERNAL_7463103e_4_k_cu_a534f818_30954cuda3std6ranges3__45__cpo9iter_moveE)
_ZN39_INTERNAL_7463103e_4_k_cu_a534f818_30954cuda3std6ranges3__45__cpo9iter_moveE:
	.zero		1
	.type		_ZN39_INTERNAL_7463103e_4_k_cu_a534f818_30954cuda3std3__45__cpo5beginE,@object
	.size		_ZN39_INTERNAL_7463103e_4_k_cu_a534f818_30954cuda3std3__45__cpo5beginE,(_ZN39_INTERNAL_7463103e_4_k_cu_a534f818_30954cuda3std3__441_GLOBAL__N__7463103e_4_k_cu_a534f818_30956ignoreE - _ZN39_INTERNAL_7463103e_4_k_cu_a534f818_30954cuda3std3__45__cpo5beginE)
_ZN39_INTERNAL_7463103e_4_k_cu_a534f818_30954cuda3std3__45__cpo5beginE:
	.zero		1
	.type		_ZN39_INTERNAL_7463103e_4_k_cu_a534f818_30954cuda3std3__441_GLOBAL__N__7463103e_4_k_cu_a534f818_30956ignoreE,@object
	.size		_ZN39_INTERNAL_7463103e_4_k_cu_a534f818_30954cuda3std3__441_GLOBAL__N__7463103e_4_k_cu_a534f818_30956ignoreE,(_ZN39_INTERNAL_7463103e_4_k_cu_a534f818_30954cute7productE - _ZN39_INTERNAL_7463103e_4_k_cu_a534f818_30954cuda3std3__441_GLOBAL__N__7463103e_4_k_cu_a534f818_30956ignoreE)
_ZN39_INTERNAL_7463103e_4_k_cu_a534f818_30954cuda3std3__441_GLOBAL__N__7463103e_4_k_cu_a534f818_30956ignoreE:
	.zero		1
	.type		_ZN39_INTERNAL_7463103e_4_k_cu_a534f818_30954cute7productE,@object
	.size		_ZN39_INTERNAL_7463103e_4_k_cu_a534f818_30954cute7productE,(_ZN39_INTERNAL_7463103e_4_k_cu_a534f818_30954cuda3std3__45__cpo3endE - _ZN39_INTERNAL_7463103e_4_k_cu_a534f818_30954cute7productE)
_ZN39_INTERNAL_7463103e_4_k_cu_a534f818_30954cute7productE:
	.zero		1
	.type		_ZN39_INTERNAL_7463103e_4_k_cu_a534f818_30954cuda3std3__45__cpo3endE,@object
	.size		_ZN39_INTERNAL_7463103e_4_k_cu_a534f818_30954cuda3std3__45__cpo3endE,(_ZN39_INTERNAL_7463103e_4_k_cu_a534f818_30954cuda3std3__419piecewise_constructE - _ZN39_INTERNAL_7463103e_4_k_cu_a534f818_30954cuda3std3__45__cpo3endE)
_ZN39_INTERNAL_7463103e_4_k_cu_a534f818_30954cuda3std3__45__cpo3endE:
	.zero		1
	.type		_ZN39_INTERNAL_7463103e_4_k_cu_a534f818_30954cuda3std3__419piecewise_constructE,@object
	.size		_ZN39_INTERNAL_7463103e_4_k_cu_a534f818_30954cuda3std3__419piecewise_constructE,(_ZN39_INTERNAL_7463103e_4_k_cu_a534f818_30954cuda3std3__45__cpo4cendE - _ZN39_INTERNAL_7463103e_4_k_cu_a534f818_30954cuda3std3__419piecewise_constructE)
_ZN39_INTERNAL_7463103e_4_k_cu_a534f818_30954cuda3std3__419piecewise_constructE:
	.zero		1
	.type		_ZN39_INTERNAL_7463103e_4_k_cu_a534f818_30954cuda3std3__45__cpo4cendE,@object
	.size		_ZN39_INTERNAL_7463103e_4_k_cu_a534f818_30954cuda3std3__45__cpo4cendE,(_ZN39_INTERNAL_7463103e_4_k_cu_a534f818_30954cuda3std6ranges3__45__cpo4swapE - _ZN39_INTERNAL_7463103e_4_k_cu_a534f818_30954cuda3std3__45__cpo4cendE)
_ZN39_INTERNAL_7463103e_4_k_cu_a534f818_30954cuda3std3__45__cpo4cendE:
	.zero		1
	.type		_ZN39_INTERNAL_7463103e_4_k_cu_a534f818_30954cuda3std6ranges3__45__cpo4swapE,@object
	.size		_ZN39_INTERNAL_7463103e_4_k_cu_a534f818_30954cuda3std6ranges3__45__cpo4swapE,(.L_8 - _ZN39_INTERNAL_7463103e_4_k_cu_a534f818_30954cuda3std6ranges3__45__cpo4swapE)
_ZN39_INTERNAL_7463103e_4_k_cu_a534f818_30954cuda3std6ranges3__45__cpo4swapE:
	.zero		1
.L_8:


//--------------------- .nv.constant0._ZN7cutlass13device_kernelINS_4gemm6kernel13GemmUniversalIN4cute5tupleIJiiiiEEENS1_10collective13CollectiveMmaINS1_34MainloopSm90TmaGmmaWarpSpecializedILi4ENS5_IJNS4_1CILi1EEENSA_ILi2EEESB_EEENS1_35KernelTmaWarpSpecializedCooperativeEEENS5_IJNSA_ILi256EEESG_NSA_ILi32EEEEEENS_10bfloat16_tENS5_IJlSB_lEEESJ_SK_NS4_8TiledMMAINS4_8MMA_AtomIJNS4_4SM904GMMA28MMA_64x256x16_F32BF16BF16_SSILNSO_5MajorE0ELSQ_0ELNSO_7ScaleInE1ELSR_1EEEEEENS4_6LayoutINS5_IJSC_SB_SB_EEENS5_IJSB_NSA_ILi0EEESW_EEEEENS5_IJNS4_10UnderscoreESZ_SZ_EEEEENS4_23SM90_TMA_LOAD_MULTICASTENS4_14ComposedLayoutINS4_7SwizzleILi2ELi4ELi3EEENS4_18smem_ptr_flag_bitsILi16EEENSU_INS5_IJNSA_ILi8EEESH_EEENS5_IJSH_SB_EEEEEEEvNS4_8identityENS4_13SM90_TMA_LOADES1C_vS1D_EENS_8epilogue10collective6detail29Sm90TmaWarpSpecializedAdapterINS1H_15DefaultEpilogueISJ_SK_SK_NS1G_6thread17LinearCombinationISJ_Li1EffLNS1L_9ScaleType4KindE0ELNS_15FloatRoundStyleE2ESJ_EENS1_15EpilogueDefaultEEEEEvvEEEEvNT_6ParamsE --------------------------
	.section	.nv.constant0._ZN7cutlass13device_kernelINS_4gemm6kernel13GemmUniversalIN4cute5tupleIJiiiiEEENS1_10collective13CollectiveMmaINS1_34MainloopSm90TmaGmmaWarpSpecializedILi4ENS5_IJNS4_1CILi1EEENSA_ILi2EEESB_EEENS1_35KernelTmaWarpSpecializedCooperativeEEENS5_IJNSA_ILi256EEESG_NSA_ILi32EEEEEENS_10bfloat16_tENS5_IJlSB_lEEESJ_SK_NS4_8TiledMMAINS4_8MMA_AtomIJNS4_4SM904GMMA28MMA_64x256x16_F32BF16BF16_SSILNSO_5MajorE0ELSQ_0ELNSO_7ScaleInE1ELSR_1EEEEEENS4_6LayoutINS5_IJSC_SB_SB_EEENS5_IJSB_NSA_ILi0EEESW_EEEEENS5_IJNS4_10UnderscoreESZ_SZ_EEEEENS4_23SM90_TMA_LOAD_MULTICASTENS4_14ComposedLayoutINS4_7SwizzleILi2ELi4ELi3EEENS4_18smem_ptr_flag_bitsILi16EEENSU_INS5_IJNSA_ILi8EEESH_EEENS5_IJSH_SB_EEEEEEEvNS4_8identityENS4_13SM90_TMA_LOADES1C_vS1D_EENS_8epilogue10collective6detail29Sm90TmaWarpSpecializedAdapterINS1H_15DefaultEpilogueISJ_SK_SK_NS1G_6thread17LinearCombinationISJ_Li1EffLNS1L_9ScaleType4KindE0ELNS_15FloatRoundStyleE2ESJ_EENS1_15EpilogueDefaultEEEEEvvEEEEvNT_6ParamsE,"a",@progbits
	.sectionflags	@""
	.align	4
.nv.constant0._ZN7cutlass13device_kernelINS_4gemm6kernel13GemmUniversalIN4cute5tupleIJiiiiEEENS1_10collective13CollectiveMmaINS1_34MainloopSm90TmaGmmaWarpSpecializedILi4ENS5_IJNS4_1CILi1EEENSA_ILi2EEESB_EEENS1_35KernelTmaWarpSpecializedCooperativeEEENS5_IJNSA_ILi256EEESG_NSA_ILi32EEEEEENS_10bfloat16_tENS5_IJlSB_lEEESJ_SK_NS4_8TiledMMAINS4_8MMA_AtomIJNS4_4SM904GMMA28MMA_64x256x16_F32BF16BF16_SSILNSO_5MajorE0ELSQ_0ELNSO_7ScaleInE1ELSR_1EEEEEENS4_6LayoutINS5_IJSC_SB_SB_EEENS5_IJSB_NSA_ILi0EEESW_EEEEENS5_IJNS4_10UnderscoreESZ_SZ_EEEEENS4_23SM90_TMA_LOAD_MULTICASTENS4_14ComposedLayoutINS4_7SwizzleILi2ELi4ELi3EEENS4_18smem_ptr_flag_bitsILi16EEENSU_INS5_IJNSA_ILi8EEESH_EEENS5_IJSH_SB_EEEEEEEvNS4_8identityENS4_13SM90_TMA_LOADES1C_vS1D_EENS_8epilogue10collective6detail29Sm90TmaWarpSpecializedAdapterINS1H_15DefaultEpilogueISJ_SK_SK_NS1G_6thread17LinearCombinationISJ_Li1EffLNS1L_9ScaleType4KindE0ELNS_15FloatRoundStyleE2ESJ_EENS1_15EpilogueDefaultEEEEEvvEEEEvNT_6ParamsE:
	.zero		1664


//--------------------- SYMBOLS --------------------------

	.type		.nv.reservedSmem.offset0,@object
	.size		.nv.reservedSmem.offset0,0x4
	.type		__assertfail,@function
